//
// Generated by NVIDIA NVVM Compiler
//
// Compiler Build ID: CL-36424714
// Cuda compilation tools, release 13.0, V13.0.88
// Based on NVVM 20.0.0
//

.version 9.0
.target sm_100
.address_size 64

	// .globl	_Z9jacobiTopPdS_iiiii

.visible .entry _Z9jacobiTopPdS_iiiii(
	.param .u64 .ptr .align 1 _Z9jacobiTopPdS_iiiii_param_0,
	.param .u64 .ptr .align 1 _Z9jacobiTopPdS_iiiii_param_1,
	.param .u32 _Z9jacobiTopPdS_iiiii_param_2,
	.param .u32 _Z9jacobiTopPdS_iiiii_param_3,
	.param .u32 _Z9jacobiTopPdS_iiiii_param_4,
	.param .u32 _Z9jacobiTopPdS_iiiii_param_5,
	.param .u32 _Z9jacobiTopPdS_iiiii_param_6
)
{
	.reg .pred 	%p<9>;
	.reg .b32 	%r<82>;
	.reg .b64 	%rd<92>;
	.reg .b64 	%fd<49>;

	ld.param.u64 	%rd3, [_Z9jacobiTopPdS_iiiii_param_0];
	ld.param.u64 	%rd4, [_Z9jacobiTopPdS_iiiii_param_1];
	ld.param.u32 	%r21, [_Z9jacobiTopPdS_iiiii_param_2];
	ld.param.u32 	%r22, [_Z9jacobiTopPdS_iiiii_param_5];
	ld.param.u32 	%r23, [_Z9jacobiTopPdS_iiiii_param_6];
	cvta.to.global.u64 	%rd1, %rd4;
	cvta.to.global.u64 	%rd2, %rd3;
	mov.u32 	%r24, %ctaid.x;
	mov.u32 	%r25, %ctaid.y;
	mov.u32 	%r26, %ctaid.z;
	mov.u32 	%r27, %nctaid.x;
	mov.u32 	%r28, %nctaid.y;
	mad.lo.s32 	%r29, %r26, %r28, %r25;
	mad.lo.s32 	%r30, %r29, %r27, %r24;
	mov.u32 	%r31, %ntid.x;
	mov.u32 	%r32, %ntid.y;
	mov.u32 	%r33, %ntid.z;
	mov.u32 	%r34, %tid.x;
	mov.u32 	%r35, %tid.y;
	mov.u32 	%r36, %tid.z;
	mad.lo.s32 	%r37, %r30, %r33, %r36;
	mad.lo.s32 	%r38, %r37, %r32, %r35;
	mad.lo.s32 	%r1, %r38, %r31, %r34;
	setp.ne.s32 	%p1, %r22, 0;
	@%p1 bra 	$L__BB0_3;
	setp.le.s32 	%p8, %r23, %r1;
	@%p8 bra 	$L__BB0_10;
	add.s32 	%r71, %r21, -2;
	div.s32 	%r72, %r1, %r71;
	mul.lo.s32 	%r73, %r72, %r71;
	sub.s32 	%r74, %r1, %r73;
	mad.lo.s32 	%r75, %r21, %r72, %r21;
	cvt.s64.s32 	%rd77, %r75;
	cvt.s64.s32 	%rd78, %r74;
	add.s64 	%rd79, %rd78, %rd77;
	shl.b64 	%rd80, %rd79, 3;
	add.s64 	%rd81, %rd80, %rd2;
	ld.global.f64 	%fd41, [%rd81+16];
	add.s32 	%r76, %r75, %r74;
	mul.wide.s32 	%rd82, %r76, 8;
	add.s64 	%rd83, %rd2, %rd82;
	ld.global.f64 	%fd42, [%rd83];
	add.f64 	%fd43, %fd41, %fd42;
	cvt.s64.s32 	%rd84, %r21;
	add.s64 	%rd85, %rd79, %rd84;
	shl.b64 	%rd86, %rd85, 3;
	add.s64 	%rd87, %rd2, %rd86;
	ld.global.f64 	%fd44, [%rd87+8];
	add.f64 	%fd45, %fd43, %fd44;
	sub.s64 	%rd88, %rd79, %rd84;
	shl.b64 	%rd89, %rd88, 3;
	add.s64 	%rd90, %rd2, %rd89;
	ld.global.f64 	%fd46, [%rd90+8];
	add.f64 	%fd47, %fd45, %fd46;
	mul.f64 	%fd48, %fd47, 0d3FD0000000000000;
	add.s64 	%rd91, %rd1, %rd80;
	st.global.f64 	[%rd91+8], %fd48;
	bra.uni 	$L__BB0_10;
$L__BB0_3:
	mul.lo.s32 	%r2, %r1, %r22;
	min.s32 	%r3, %r1, %r23;
	setp.gt.s32 	%p2, %r23, %r1;
	selp.u32 	%r39, 1, 0, %p2;
	add.s32 	%r4, %r22, %r39;
	setp.lt.s32 	%p3, %r4, 1;
	@%p3 bra 	$L__BB0_10;
	add.s32 	%r5, %r21, -2;
	and.b32  	%r6, %r4, 3;
	setp.lt.u32 	%p4, %r4, 4;
	mov.b32 	%r79, 0;
	@%p4 bra 	$L__BB0_7;
	and.b32  	%r79, %r4, 2147483644;
	neg.s32 	%r78, %r79;
	add.s32 	%r41, %r3, %r2;
	add.s32 	%r77, %r41, 3;
	cvt.s64.s32 	%rd12, %r21;
$L__BB0_6:
	add.s32 	%r42, %r77, -2;
	add.s32 	%r43, %r77, -3;
	div.s32 	%r44, %r43, %r5;
	mul.lo.s32 	%r45, %r44, %r5;
	sub.s32 	%r46, %r43, %r45;
	mad.lo.s32 	%r47, %r21, %r44, %r21;
	cvt.s64.s32 	%rd5, %r47;
	cvt.s64.s32 	%rd6, %r46;
	add.s64 	%rd7, %rd6, %rd5;
	shl.b64 	%rd8, %rd7, 3;
	add.s64 	%rd9, %rd8, %rd2;
	ld.global.f64 	%fd1, [%rd9+16];
	add.s32 	%r48, %r47, %r46;
	mul.wide.s32 	%rd10, %r48, 8;
	add.s64 	%rd11, %rd2, %rd10;
	ld.global.f64 	%fd2, [%rd11];
	add.f64 	%fd3, %fd1, %fd2;
	add.s64 	%rd13, %rd7, %rd12;
	shl.b64 	%rd14, %rd13, 3;
	add.s64 	%rd15, %rd2, %rd14;
	ld.global.f64 	%fd4, [%rd15+8];
	add.f64 	%fd5, %fd3, %fd4;
	sub.s64 	%rd16, %rd7, %rd12;
	shl.b64 	%rd17, %rd16, 3;
	add.s64 	%rd18, %rd2, %rd17;
	ld.global.f64 	%fd6, [%rd18+8];
	add.f64 	%fd7, %fd5, %fd6;
	mul.f64 	%fd8, %fd7, 0d3FD0000000000000;
	add.s64 	%rd19, %rd1, %rd8;
	st.global.f64 	[%rd19+8], %fd8;
	div.s32 	%r49, %r42, %r5;
	mul.lo.s32 	%r50, %r49, %r5;
	sub.s32 	%r51, %r42, %r50;
	mad.lo.s32 	%r52, %r21, %r49, %r21;
	cvt.s64.s32 	%rd20, %r52;
	cvt.s64.s32 	%rd21, %r51;
	add.s64 	%rd22, %rd21, %rd20;
	shl.b64 	%rd23, %rd22, 3;
	add.s64 	%rd24, %rd23, %rd2;
	ld.global.f64 	%fd9, [%rd24+16];
	add.s32 	%r53, %r52, %r51;
	mul.wide.s32 	%rd25, %r53, 8;
	add.s64 	%rd26, %rd2, %rd25;
	ld.global.f64 	%fd10, [%rd26];
	add.f64 	%fd11, %fd9, %fd10;
	add.s64 	%rd27, %rd22, %rd12;
	shl.b64 	%rd28, %rd27, 3;
	add.s64 	%rd29, %rd2, %rd28;
	ld.global.f64 	%fd12, [%rd29+8];
	add.f64 	%fd13, %fd11, %fd12;
	sub.s64 	%rd30, %rd22, %rd12;
	shl.b64 	%rd31, %rd30, 3;
	add.s64 	%rd32, %rd2, %rd31;
	ld.global.f64 	%fd14, [%rd32+8];
	add.f64 	%fd15, %fd13, %fd14;
	mul.f64 	%fd16, %fd15, 0d3FD0000000000000;
	add.s64 	%rd33, %rd1, %rd23;
	st.global.f64 	[%rd33+8], %fd16;
	add.s32 	%r54, %r77, -1;
	div.s32 	%r55, %r54, %r5;
	mul.lo.s32 	%r56, %r55, %r5;
	sub.s32 	%r57, %r54, %r56;
	mad.lo.s32 	%r58, %r21, %r55, %r21;
	cvt.s64.s32 	%rd34, %r58;
	cvt.s64.s32 	%rd35, %r57;
	add.s64 	%rd36, %rd35, %rd34;
	shl.b64 	%rd37, %rd36, 3;
	add.s64 	%rd38, %rd37, %rd2;
	ld.global.f64 	%fd17, [%rd38+16];
	add.s32 	%r59, %r58, %r57;
	mul.wide.s32 	%rd39, %r59, 8;
	add.s64 	%rd40, %rd2, %rd39;
	ld.global.f64 	%fd18, [%rd40];
	add.f64 	%fd19, %fd17, %fd18;
	add.s64 	%rd41, %rd36, %rd12;
	shl.b64 	%rd42, %rd41, 3;
	add.s64 	%rd43, %rd2, %rd42;
	ld.global.f64 	%fd20, [%rd43+8];
	add.f64 	%fd21, %fd19, %fd20;
	sub.s64 	%rd44, %rd36, %rd12;
	shl.b64 	%rd45, %rd44, 3;
	add.s64 	%rd46, %rd2, %rd45;
	ld.global.f64 	%fd22, [%rd46+8];
	add.f64 	%fd23, %fd21, %fd22;
	mul.f64 	%fd24, %fd23, 0d3FD0000000000000;
	add.s64 	%rd47, %rd1, %rd37;
	st.global.f64 	[%rd47+8], %fd24;
	div.s32 	%r60, %r77, %r5;
	mul.lo.s32 	%r61, %r60, %r5;
	sub.s32 	%r62, %r77, %r61;
	mad.lo.s32 	%r63, %r21, %r60, %r21;
	cvt.s64.s32 	%rd48, %r63;
	cvt.s64.s32 	%rd49, %r62;
	add.s64 	%rd50, %rd49, %rd48;
	shl.b64 	%rd51, %rd50, 3;
	add.s64 	%rd52, %rd51, %rd2;
	ld.global.f64 	%fd25, [%rd52+16];
	add.s32 	%r64, %r63, %r62;
	mul.wide.s32 	%rd53, %r64, 8;
	add.s64 	%rd54, %rd2, %rd53;
	ld.global.f64 	%fd26, [%rd54];
	add.f64 	%fd27, %fd25, %fd26;
	add.s64 	%rd55, %rd50, %rd12;
	shl.b64 	%rd56, %rd55, 3;
	add.s64 	%rd57, %rd2, %rd56;
	ld.global.f64 	%fd28, [%rd57+8];
	add.f64 	%fd29, %fd27, %fd28;
	sub.s64 	%rd58, %rd50, %rd12;
	shl.b64 	%rd59, %rd58, 3;
	add.s64 	%rd60, %rd2, %rd59;
	ld.global.f64 	%fd30, [%rd60+8];
	add.f64 	%fd31, %fd29, %fd30;
	mul.f64 	%fd32, %fd31, 0d3FD0000000000000;
	add.s64 	%rd61, %rd1, %rd51;
	st.global.f64 	[%rd61+8], %fd32;
	add.s32 	%r78, %r78, 4;
	add.s32 	%r77, %r77, 4;
	setp.ne.s32 	%p5, %r78, 0;
	@%p5 bra 	$L__BB0_6;
$L__BB0_7:
	setp.eq.s32 	%p6, %r6, 0;
	@%p6 bra 	$L__BB0_10;
	add.s32 	%r65, %r79, %r3;
	add.s32 	%r81, %r65, %r2;
	neg.s32 	%r80, %r6;
	cvt.s64.s32 	%rd69, %r21;
$L__BB0_9:
	.pragma "nounroll";
	div.s32 	%r66, %r81, %r5;
	mul.lo.s32 	%r67, %r66, %r5;
	sub.s32 	%r68, %r81, %r67;
	mad.lo.s32 	%r69, %r21, %r66, %r21;
	cvt.s64.s32 	%rd62, %r69;
	cvt.s64.s32 	%rd63, %r68;
	add.s64 	%rd64, %rd63, %rd62;
	shl.b64 	%rd65, %rd64, 3;
	add.s64 	%rd66, %rd65, %rd2;
	ld.global.f64 	%fd33, [%rd66+16];
	add.s32 	%r70, %r69, %r68;
	mul.wide.s32 	%rd67, %r70, 8;
	add.s64 	%rd68, %rd2, %rd67;
	ld.global.f64 	%fd34, [%rd68];
	add.f64 	%fd35, %fd33, %fd34;
	add.s64 	%rd70, %rd64, %rd69;
	shl.b64 	%rd71, %rd70, 3;
	add.s64 	%rd72, %rd2, %rd71;
	ld.global.f64 	%fd36, [%rd72+8];
	add.f64 	%fd37, %fd35, %fd36;
	sub.s64 	%rd73, %rd64, %rd69;
	shl.b64 	%rd74, %rd73, 3;
	add.s64 	%rd75, %rd2, %rd74;
	ld.global.f64 	%fd38, [%rd75+8];
	add.f64 	%fd39, %fd37, %fd38;
	mul.f64 	%fd40, %fd39, 0d3FD0000000000000;
	add.s64 	%rd76, %rd1, %rd65;
	st.global.f64 	[%rd76+8], %fd40;
	add.s32 	%r81, %r81, 1;
	add.s32 	%r80, %r80, 1;
	setp.ne.s32 	%p7, %r80, 0;
	@%p7 bra 	$L__BB0_9;
$L__BB0_10:
	ret;

}
	// .globl	_Z9jacobiBotPdS_iiiii
.visible .entry _Z9jacobiBotPdS_iiiii(
	.param .u64 .ptr .align 1 _Z9jacobiBotPdS_iiiii_param_0,
	.param .u64 .ptr .align 1 _Z9jacobiBotPdS_iiiii_param_1,
	.param .u32 _Z9jacobiBotPdS_iiiii_param_2,
	.param .u32 _Z9jacobiBotPdS_iiiii_param_3,
	.param .u32 _Z9jacobiBotPdS_iiiii_param_4,
	.param .u32 _Z9jacobiBotPdS_iiiii_param_5,
	.param .u32 _Z9jacobiBotPdS_iiiii_param_6
)
{
	.reg .pred 	%p<9>;
	.reg .b32 	%r<88>;
	.reg .b64 	%rd<92>;
	.reg .b64 	%fd<49>;

	ld.param.u64 	%rd3, [_Z9jacobiBotPdS_iiiii_param_0];
	ld.param.u64 	%rd4, [_Z9jacobiBotPdS_iiiii_param_1];
	ld.param.u32 	%r23, [_Z9jacobiBotPdS_iiiii_param_2];
	ld.param.u32 	%r24, [_Z9jacobiBotPdS_iiiii_param_4];
	ld.param.u32 	%r25, [_Z9jacobiBotPdS_iiiii_param_5];
	ld.param.u32 	%r26, [_Z9jacobiBotPdS_iiiii_param_6];
	cvta.to.global.u64 	%rd1, %rd4;
	cvta.to.global.u64 	%rd2, %rd3;
	mov.u32 	%r27, %ctaid.x;
	mov.u32 	%r28, %ctaid.y;
	mov.u32 	%r29, %ctaid.z;
	mov.u32 	%r30, %nctaid.x;
	mov.u32 	%r31, %nctaid.y;
	mad.lo.s32 	%r32, %r29, %r31, %r28;
	mad.lo.s32 	%r33, %r32, %r30, %r27;
	mov.u32 	%r34, %ntid.x;
	mov.u32 	%r35, %ntid.y;
	mov.u32 	%r36, %ntid.z;
	mov.u32 	%r37, %tid.x;
	mov.u32 	%r38, %tid.y;
	mov.u32 	%r39, %tid.z;
	mad.lo.s32 	%r40, %r33, %r36, %r39;
	mad.lo.s32 	%r41, %r40, %r35, %r38;
	mad.lo.s32 	%r1, %r41, %r34, %r37;
	setp.ne.s32 	%p1, %r25, 0;
	@%p1 bra 	$L__BB1_3;
	add.s32 	%r2, %r24, 1;
	setp.le.s32 	%p8, %r26, %r1;
	@%p8 bra 	$L__BB1_10;
	add.s32 	%r76, %r23, -2;
	mad.lo.s32 	%r77, %r2, %r76, %r1;
	div.s32 	%r78, %r77, %r76;
	mul.lo.s32 	%r79, %r78, %r76;
	sub.s32 	%r80, %r77, %r79;
	mad.lo.s32 	%r81, %r23, %r78, %r23;
	cvt.s64.s32 	%rd77, %r81;
	cvt.s64.s32 	%rd78, %r80;
	add.s64 	%rd79, %rd78, %rd77;
	shl.b64 	%rd80, %rd79, 3;
	add.s64 	%rd81, %rd80, %rd2;
	ld.global.f64 	%fd41, [%rd81+16];
	add.s32 	%r82, %r81, %r80;
	mul.wide.s32 	%rd82, %r82, 8;
	add.s64 	%rd83, %rd2, %rd82;
	ld.global.f64 	%fd42, [%rd83];
	add.f64 	%fd43, %fd41, %fd42;
	cvt.s64.s32 	%rd84, %r23;
	add.s64 	%rd85, %rd79, %rd84;
	shl.b64 	%rd86, %rd85, 3;
	add.s64 	%rd87, %rd2, %rd86;
	ld.global.f64 	%fd44, [%rd87+8];
	add.f64 	%fd45, %fd43, %fd44;
	sub.s64 	%rd88, %rd79, %rd84;
	shl.b64 	%rd89, %rd88, 3;
	add.s64 	%rd90, %rd2, %rd89;
	ld.global.f64 	%fd46, [%rd90+8];
	add.f64 	%fd47, %fd45, %fd46;
	mul.f64 	%fd48, %fd47, 0d3FD0000000000000;
	add.s64 	%rd91, %rd1, %rd80;
	st.global.f64 	[%rd91+8], %fd48;
	bra.uni 	$L__BB1_10;
$L__BB1_3:
	mul.lo.s32 	%r3, %r1, %r25;
	min.s32 	%r4, %r1, %r26;
	add.s32 	%r5, %r23, -2;
	mad.lo.s32 	%r6, %r5, %r24, %r5;
	setp.gt.s32 	%p2, %r26, %r1;
	selp.u32 	%r42, 1, 0, %p2;
	add.s32 	%r7, %r25, %r42;
	setp.lt.s32 	%p3, %r7, 1;
	@%p3 bra 	$L__BB1_10;
	and.b32  	%r8, %r7, 3;
	setp.lt.u32 	%p4, %r7, 4;
	mov.b32 	%r85, 0;
	@%p4 bra 	$L__BB1_7;
	and.b32  	%r85, %r7, 2147483644;
	neg.s32 	%r84, %r85;
	add.s32 	%r44, %r4, %r3;
	add.s32 	%r45, %r44, %r6;
	add.s32 	%r83, %r45, 3;
	cvt.s64.s32 	%rd12, %r23;
$L__BB1_6:
	add.s32 	%r46, %r83, -2;
	add.s32 	%r47, %r83, -3;
	div.s32 	%r48, %r47, %r5;
	mul.lo.s32 	%r49, %r48, %r5;
	sub.s32 	%r50, %r47, %r49;
	mad.lo.s32 	%r51, %r23, %r48, %r23;
	cvt.s64.s32 	%rd5, %r51;
	cvt.s64.s32 	%rd6, %r50;
	add.s64 	%rd7, %rd6, %rd5;
	shl.b64 	%rd8, %rd7, 3;
	add.s64 	%rd9, %rd8, %rd2;
	ld.global.f64 	%fd1, [%rd9+16];
	add.s32 	%r52, %r51, %r50;
	mul.wide.s32 	%rd10, %r52, 8;
	add.s64 	%rd11, %rd2, %rd10;
	ld.global.f64 	%fd2, [%rd11];
	add.f64 	%fd3, %fd1, %fd2;
	add.s64 	%rd13, %rd7, %rd12;
	shl.b64 	%rd14, %rd13, 3;
	add.s64 	%rd15, %rd2, %rd14;
	ld.global.f64 	%fd4, [%rd15+8];
	add.f64 	%fd5, %fd3, %fd4;
	sub.s64 	%rd16, %rd7, %rd12;
	shl.b64 	%rd17, %rd16, 3;
	add.s64 	%rd18, %rd2, %rd17;
	ld.global.f64 	%fd6, [%rd18+8];
	add.f64 	%fd7, %fd5, %fd6;
	mul.f64 	%fd8, %fd7, 0d3FD0000000000000;
	add.s64 	%rd19, %rd1, %rd8;
	st.global.f64 	[%rd19+8], %fd8;
	div.s32 	%r53, %r46, %r5;
	mul.lo.s32 	%r54, %r53, %r5;
	sub.s32 	%r55, %r46, %r54;
	mad.lo.s32 	%r56, %r23, %r53, %r23;
	cvt.s64.s32 	%rd20, %r56;
	cvt.s64.s32 	%rd21, %r55;
	add.s64 	%rd22, %rd21, %rd20;
	shl.b64 	%rd23, %rd22, 3;
	add.s64 	%rd24, %rd23, %rd2;
	ld.global.f64 	%fd9, [%rd24+16];
	add.s32 	%r57, %r56, %r55;
	mul.wide.s32 	%rd25, %r57, 8;
	add.s64 	%rd26, %rd2, %rd25;
	ld.global.f64 	%fd10, [%rd26];
	add.f64 	%fd11, %fd9, %fd10;
	add.s64 	%rd27, %rd22, %rd12;
	shl.b64 	%rd28, %rd27, 3;
	add.s64 	%rd29, %rd2, %rd28;
	ld.global.f64 	%fd12, [%rd29+8];
	add.f64 	%fd13, %fd11, %fd12;
	sub.s64 	%rd30, %rd22, %rd12;
	shl.b64 	%rd31, %rd30, 3;
	add.s64 	%rd32, %rd2, %rd31;
	ld.global.f64 	%fd14, [%rd32+8];
	add.f64 	%fd15, %fd13, %fd14;
	mul.f64 	%fd16, %fd15, 0d3FD0000000000000;
	add.s64 	%rd33, %rd1, %rd23;
	st.global.f64 	[%rd33+8], %fd16;
	add.s32 	%r58, %r83, -1;
	div.s32 	%r59, %r58, %r5;
	mul.lo.s32 	%r60, %r59, %r5;
	sub.s32 	%r61, %r58, %r60;
	mad.lo.s32 	%r62, %r23, %r59, %r23;
	cvt.s64.s32 	%rd34, %r62;
	cvt.s64.s32 	%rd35, %r61;
	add.s64 	%rd36, %rd35, %rd34;
	shl.b64 	%rd37, %rd36, 3;
	add.s64 	%rd38, %rd37, %rd2;
	ld.global.f64 	%fd17, [%rd38+16];
	add.s32 	%r63, %r62, %r61;
	mul.wide.s32 	%rd39, %r63, 8;
	add.s64 	%rd40, %rd2, %rd39;
	ld.global.f64 	%fd18, [%rd40];
	add.f64 	%fd19, %fd17, %fd18;
	add.s64 	%rd41, %rd36, %rd12;
	shl.b64 	%rd42, %rd41, 3;
	add.s64 	%rd43, %rd2, %rd42;
	ld.global.f64 	%fd20, [%rd43+8];
	add.f64 	%fd21, %fd19, %fd20;
	sub.s64 	%rd44, %rd36, %rd12;
	shl.b64 	%rd45, %rd44, 3;
	add.s64 	%rd46, %rd2, %rd45;
	ld.global.f64 	%fd22, [%rd46+8];
	add.f64 	%fd23, %fd21, %fd22;
	mul.f64 	%fd24, %fd23, 0d3FD0000000000000;
	add.s64 	%rd47, %rd1, %rd37;
	st.global.f64 	[%rd47+8], %fd24;
	div.s32 	%r64, %r83, %r5;
	mul.lo.s32 	%r65, %r64, %r5;
	sub.s32 	%r66, %r83, %r65;
	mad.lo.s32 	%r67, %r23, %r64, %r23;
	cvt.s64.s32 	%rd48, %r67;
	cvt.s64.s32 	%rd49, %r66;
	add.s64 	%rd50, %rd49, %rd48;
	shl.b64 	%rd51, %rd50, 3;
	add.s64 	%rd52, %rd51, %rd2;
	ld.global.f64 	%fd25, [%rd52+16];
	add.s32 	%r68, %r67, %r66;
	mul.wide.s32 	%rd53, %r68, 8;
	add.s64 	%rd54, %rd2, %rd53;
	ld.global.f64 	%fd26, [%rd54];
	add.f64 	%fd27, %fd25, %fd26;
	add.s64 	%rd55, %rd50, %rd12;
	shl.b64 	%rd56, %rd55, 3;
	add.s64 	%rd57, %rd2, %rd56;
	ld.global.f64 	%fd28, [%rd57+8];
	add.f64 	%fd29, %fd27, %fd28;
	sub.s64 	%rd58, %rd50, %rd12;
	shl.b64 	%rd59, %rd58, 3;
	add.s64 	%rd60, %rd2, %rd59;
	ld.global.f64 	%fd30, [%rd60+8];
	add.f64 	%fd31, %fd29, %fd30;
	mul.f64 	%fd32, %fd31, 0d3FD0000000000000;
	add.s64 	%rd61, %rd1, %rd51;
	st.global.f64 	[%rd61+8], %fd32;
	add.s32 	%r84, %r84, 4;
	add.s32 	%r83, %r83, 4;
	setp.ne.s32 	%p5, %r84, 0;
	@%p5 bra 	$L__BB1_6;
$L__BB1_7:
	setp.eq.s32 	%p6, %r8, 0;
	@%p6 bra 	$L__BB1_10;
	add.s32 	%r69, %r85, %r4;
	add.s32 	%r70, %r69, %r3;
	add.s32 	%r87, %r70, %r6;
	neg.s32 	%r86, %r8;
	cvt.s64.s32 	%rd69, %r23;
$L__BB1_9:
	.pragma "nounroll";
	div.s32 	%r71, %r87, %r5;
	mul.lo.s32 	%r72, %r71, %r5;
	sub.s32 	%r73, %r87, %r72;
	mad.lo.s32 	%r74, %r23, %r71, %r23;
	cvt.s64.s32 	%rd62, %r74;
	cvt.s64.s32 	%rd63, %r73;
	add.s64 	%rd64, %rd63, %rd62;
	shl.b64 	%rd65, %rd64, 3;
	add.s64 	%rd66, %rd65, %rd2;
	ld.global.f64 	%fd33, [%rd66+16];
	add.s32 	%r75, %r74, %r73;
	mul.wide.s32 	%rd67, %r75, 8;
	add.s64 	%rd68, %rd2, %rd67;
	ld.global.f64 	%fd34, [%rd68];
	add.f64 	%fd35, %fd33, %fd34;
	add.s64 	%rd70, %rd64, %rd69;
	shl.b64 	%rd71, %rd70, 3;
	add.s64 	%rd72, %rd2, %rd71;
	ld.global.f64 	%fd36, [%rd72+8];
	add.f64 	%fd37, %fd35, %fd36;
	sub.s64 	%rd73, %rd64, %rd69;
	shl.b64 	%rd74, %rd73, 3;
	add.s64 	%rd75, %rd2, %rd74;
	ld.global.f64 	%fd38, [%rd75+8];
	add.f64 	%fd39, %fd37, %fd38;
	mul.f64 	%fd40, %fd39, 0d3FD0000000000000;
	add.s64 	%rd76, %rd1, %rd65;
	st.global.f64 	[%rd76+8], %fd40;
	add.s32 	%r87, %r87, 1;
	add.s32 	%r86, %r86, 1;
	setp.ne.s32 	%p7, %r86, 0;
	@%p7 bra 	$L__BB1_9;
$L__BB1_10:
	ret;

}
	// .globl	_Z9jacobiMidPdS_iiiiiiiiii
.visible .entry _Z9jacobiMidPdS_iiiiiiiiii(
	.param .u64 .ptr .align 1 _Z9jacobiMidPdS_iiiiiiiiii_param_0,
	.param .u64 .ptr .align 1 _Z9jacobiMidPdS_iiiiiiiiii_param_1,
	.param .u32 _Z9jacobiMidPdS_iiiiiiiiii_param_2,
	.param .u32 _Z9jacobiMidPdS_iiiiiiiiii_param_3,
	.param .u32 _Z9jacobiMidPdS_iiiiiiiiii_param_4,
	.param .u32 _Z9jacobiMidPdS_iiiiiiiiii_param_5,
	.param .u32 _Z9jacobiMidPdS_iiiiiiiiii_param_6,
	.param .u32 _Z9jacobiMidPdS_iiiiiiiiii_param_7,
	.param .u32 _Z9jacobiMidPdS_iiiiiiiiii_param_8,
	.param .u32 _Z9jacobiMidPdS_iiiiiiiiii_param_9,
	.param .u32 _Z9jacobiMidPdS_iiiiiiiiii_param_10,
	.param .u32 _Z9jacobiMidPdS_iiiiiiiiii_param_11
)
{
	.reg .pred 	%p<14>;
	.reg .b32 	%r<141>;
	.reg .b64 	%rd<149>;
	.reg .b64 	%fd<81>;

	ld.param.u64 	%rd3, [_Z9jacobiMidPdS_iiiiiiiiii_param_0];
	ld.param.u64 	%rd4, [_Z9jacobiMidPdS_iiiiiiiiii_param_1];
	ld.param.u32 	%r40, [_Z9jacobiMidPdS_iiiiiiiiii_param_2];
	ld.param.u32 	%r46, [_Z9jacobiMidPdS_iiiiiiiiii_param_4];
	ld.param.u32 	%r47, [_Z9jacobiMidPdS_iiiiiiiiii_param_5];
	ld.param.u32 	%r41, [_Z9jacobiMidPdS_iiiiiiiiii_param_7];
	ld.param.u32 	%r42, [_Z9jacobiMidPdS_iiiiiiiiii_param_8];
	ld.param.u32 	%r43, [_Z9jacobiMidPdS_iiiiiiiiii_param_9];
	ld.param.u32 	%r44, [_Z9jacobiMidPdS_iiiiiiiiii_param_10];
	ld.param.u32 	%r45, [_Z9jacobiMidPdS_iiiiiiiiii_param_11];
	cvta.to.global.u64 	%rd1, %rd4;
	cvta.to.global.u64 	%rd2, %rd3;
	mov.u32 	%r48, %ctaid.x;
	mov.u32 	%r49, %ctaid.y;
	mov.u32 	%r50, %ctaid.z;
	mov.u32 	%r51, %nctaid.x;
	mov.u32 	%r52, %nctaid.y;
	mad.lo.s32 	%r53, %r50, %r52, %r49;
	mad.lo.s32 	%r54, %r53, %r51, %r48;
	mov.u32 	%r55, %ntid.x;
	mov.u32 	%r56, %ntid.y;
	mov.u32 	%r57, %ntid.z;
	mov.u32 	%r58, %tid.x;
	mov.u32 	%r59, %tid.y;
	mov.u32 	%r60, %tid.z;
	mad.lo.s32 	%r61, %r54, %r57, %r60;
	mad.lo.s32 	%r62, %r61, %r56, %r59;
	mad.lo.s32 	%r1, %r62, %r55, %r58;
	setp.ge.s32 	%p1, %r47, %r46;
	@%p1 bra 	$L__BB2_8;
	mul.lo.s32 	%r2, %r1, %r41;
	min.s32 	%r3, %r1, %r42;
	setp.gt.s32 	%p8, %r42, %r1;
	selp.u32 	%r97, 1, 0, %p8;
	add.s32 	%r4, %r41, %r97;
	setp.lt.s32 	%p9, %r4, 1;
	@%p9 bra 	$L__BB2_15;
	add.s32 	%r5, %r40, -2;
	and.b32  	%r6, %r4, 3;
	setp.lt.u32 	%p10, %r4, 4;
	mov.b32 	%r135, 0;
	@%p10 bra 	$L__BB2_5;
	and.b32  	%r135, %r4, 2147483644;
	neg.s32 	%r132, %r135;
	add.s32 	%r99, %r45, %r3;
	add.s32 	%r100, %r99, %r2;
	add.s32 	%r131, %r100, 3;
	cvt.s64.s32 	%rd84, %r40;
$L__BB2_4:
	add.s32 	%r101, %r131, -2;
	add.s32 	%r102, %r131, -3;
	div.s32 	%r103, %r102, %r5;
	mul.lo.s32 	%r104, %r103, %r5;
	sub.s32 	%r105, %r102, %r104;
	mad.lo.s32 	%r106, %r40, %r103, %r40;
	cvt.s64.s32 	%rd77, %r106;
	cvt.s64.s32 	%rd78, %r105;
	add.s64 	%rd79, %rd78, %rd77;
	shl.b64 	%rd80, %rd79, 3;
	add.s64 	%rd81, %rd80, %rd2;
	ld.global.f64 	%fd41, [%rd81+16];
	add.s32 	%r107, %r106, %r105;
	mul.wide.s32 	%rd82, %r107, 8;
	add.s64 	%rd83, %rd2, %rd82;
	ld.global.f64 	%fd42, [%rd83];
	add.f64 	%fd43, %fd41, %fd42;
	add.s64 	%rd85, %rd79, %rd84;
	shl.b64 	%rd86, %rd85, 3;
	add.s64 	%rd87, %rd2, %rd86;
	ld.global.f64 	%fd44, [%rd87+8];
	add.f64 	%fd45, %fd43, %fd44;
	sub.s64 	%rd88, %rd79, %rd84;
	shl.b64 	%rd89, %rd88, 3;
	add.s64 	%rd90, %rd2, %rd89;
	ld.global.f64 	%fd46, [%rd90+8];
	add.f64 	%fd47, %fd45, %fd46;
	mul.f64 	%fd48, %fd47, 0d3FD0000000000000;
	add.s64 	%rd91, %rd1, %rd80;
	st.global.f64 	[%rd91+8], %fd48;
	div.s32 	%r108, %r101, %r5;
	mul.lo.s32 	%r109, %r108, %r5;
	sub.s32 	%r110, %r101, %r109;
	mad.lo.s32 	%r111, %r40, %r108, %r40;
	cvt.s64.s32 	%rd92, %r111;
	cvt.s64.s32 	%rd93, %r110;
	add.s64 	%rd94, %rd93, %rd92;
	shl.b64 	%rd95, %rd94, 3;
	add.s64 	%rd96, %rd95, %rd2;
	ld.global.f64 	%fd49, [%rd96+16];
	add.s32 	%r112, %r111, %r110;
	mul.wide.s32 	%rd97, %r112, 8;
	add.s64 	%rd98, %rd2, %rd97;
	ld.global.f64 	%fd50, [%rd98];
	add.f64 	%fd51, %fd49, %fd50;
	add.s64 	%rd99, %rd94, %rd84;
	shl.b64 	%rd100, %rd99, 3;
	add.s64 	%rd101, %rd2, %rd100;
	ld.global.f64 	%fd52, [%rd101+8];
	add.f64 	%fd53, %fd51, %fd52;
	sub.s64 	%rd102, %rd94, %rd84;
	shl.b64 	%rd103, %rd102, 3;
	add.s64 	%rd104, %rd2, %rd103;
	ld.global.f64 	%fd54, [%rd104+8];
	add.f64 	%fd55, %fd53, %fd54;
	mul.f64 	%fd56, %fd55, 0d3FD0000000000000;
	add.s64 	%rd105, %rd1, %rd95;
	st.global.f64 	[%rd105+8], %fd56;
	add.s32 	%r113, %r131, -1;
	div.s32 	%r114, %r113, %r5;
	mul.lo.s32 	%r115, %r114, %r5;
	sub.s32 	%r116, %r113, %r115;
	mad.lo.s32 	%r117, %r40, %r114, %r40;
	cvt.s64.s32 	%rd106, %r117;
	cvt.s64.s32 	%rd107, %r116;
	add.s64 	%rd108, %rd107, %rd106;
	shl.b64 	%rd109, %rd108, 3;
	add.s64 	%rd110, %rd109, %rd2;
	ld.global.f64 	%fd57, [%rd110+16];
	add.s32 	%r118, %r117, %r116;
	mul.wide.s32 	%rd111, %r118, 8;
	add.s64 	%rd112, %rd2, %rd111;
	ld.global.f64 	%fd58, [%rd112];
	add.f64 	%fd59, %fd57, %fd58;
	add.s64 	%rd113, %rd108, %rd84;
	shl.b64 	%rd114, %rd113, 3;
	add.s64 	%rd115, %rd2, %rd114;
	ld.global.f64 	%fd60, [%rd115+8];
	add.f64 	%fd61, %fd59, %fd60;
	sub.s64 	%rd116, %rd108, %rd84;
	shl.b64 	%rd117, %rd116, 3;
	add.s64 	%rd118, %rd2, %rd117;
	ld.global.f64 	%fd62, [%rd118+8];
	add.f64 	%fd63, %fd61, %fd62;
	mul.f64 	%fd64, %fd63, 0d3FD0000000000000;
	add.s64 	%rd119, %rd1, %rd109;
	st.global.f64 	[%rd119+8], %fd64;
	div.s32 	%r119, %r131, %r5;
	mul.lo.s32 	%r120, %r119, %r5;
	sub.s32 	%r121, %r131, %r120;
	mad.lo.s32 	%r122, %r40, %r119, %r40;
	cvt.s64.s32 	%rd120, %r122;
	cvt.s64.s32 	%rd121, %r121;
	add.s64 	%rd122, %rd121, %rd120;
	shl.b64 	%rd123, %rd122, 3;
	add.s64 	%rd124, %rd123, %rd2;
	ld.global.f64 	%fd65, [%rd124+16];
	add.s32 	%r123, %r122, %r121;
	mul.wide.s32 	%rd125, %r123, 8;
	add.s64 	%rd126, %rd2, %rd125;
	ld.global.f64 	%fd66, [%rd126];
	add.f64 	%fd67, %fd65, %fd66;
	add.s64 	%rd127, %rd122, %rd84;
	shl.b64 	%rd128, %rd127, 3;
	add.s64 	%rd129, %rd2, %rd128;
	ld.global.f64 	%fd68, [%rd129+8];
	add.f64 	%fd69, %fd67, %fd68;
	sub.s64 	%rd130, %rd122, %rd84;
	shl.b64 	%rd131, %rd130, 3;
	add.s64 	%rd132, %rd2, %rd131;
	ld.global.f64 	%fd70, [%rd132+8];
	add.f64 	%fd71, %fd69, %fd70;
	mul.f64 	%fd72, %fd71, 0d3FD0000000000000;
	add.s64 	%rd133, %rd1, %rd123;
	st.global.f64 	[%rd133+8], %fd72;
	add.s32 	%r132, %r132, 4;
	add.s32 	%r131, %r131, 4;
	setp.eq.s32 	%p11, %r132, 0;
	@%p11 bra 	$L__BB2_5;
	bra.uni 	$L__BB2_4;
$L__BB2_5:
	setp.eq.s32 	%p12, %r6, 0;
	@%p12 bra 	$L__BB2_15;
	add.s32 	%r124, %r135, %r45;
	add.s32 	%r125, %r124, %r3;
	add.s32 	%r137, %r125, %r2;
	neg.s32 	%r136, %r6;
	cvt.s64.s32 	%rd141, %r40;
$L__BB2_7:
	.pragma "nounroll";
	div.s32 	%r126, %r137, %r5;
	mul.lo.s32 	%r127, %r126, %r5;
	sub.s32 	%r128, %r137, %r127;
	mad.lo.s32 	%r129, %r40, %r126, %r40;
	cvt.s64.s32 	%rd134, %r129;
	cvt.s64.s32 	%rd135, %r128;
	add.s64 	%rd136, %rd135, %rd134;
	shl.b64 	%rd137, %rd136, 3;
	add.s64 	%rd138, %rd137, %rd2;
	ld.global.f64 	%fd73, [%rd138+16];
	add.s32 	%r130, %r129, %r128;
	mul.wide.s32 	%rd139, %r130, 8;
	add.s64 	%rd140, %rd2, %rd139;
	ld.global.f64 	%fd74, [%rd140];
	add.f64 	%fd75, %fd73, %fd74;
	add.s64 	%rd142, %rd136, %rd141;
	shl.b64 	%rd143, %rd142, 3;
	add.s64 	%rd144, %rd2, %rd143;
	ld.global.f64 	%fd76, [%rd144+8];
	add.f64 	%fd77, %fd75, %fd76;
	sub.s64 	%rd145, %rd136, %rd141;
	shl.b64 	%rd146, %rd145, 3;
	add.s64 	%rd147, %rd2, %rd146;
	ld.global.f64 	%fd78, [%rd147+8];
	add.f64 	%fd79, %fd77, %fd78;
	mul.f64 	%fd80, %fd79, 0d3FD0000000000000;
	add.s64 	%rd148, %rd1, %rd137;
	st.global.f64 	[%rd148+8], %fd80;
	add.s32 	%r137, %r137, 1;
	add.s32 	%r136, %r136, 1;
	setp.eq.s32 	%p13, %r136, 0;
	@%p13 bra 	$L__BB2_15;
	bra.uni 	$L__BB2_7;
$L__BB2_8:
	mul.lo.s32 	%r14, %r43, %r1;
	min.s32 	%r15, %r1, %r44;
	setp.gt.s32 	%p2, %r44, %r1;
	selp.u32 	%r63, 1, 0, %p2;
	add.s32 	%r16, %r43, %r63;
	setp.lt.s32 	%p3, %r16, 1;
	@%p3 bra 	$L__BB2_15;
	add.s32 	%r17, %r40, -2;
	and.b32  	%r18, %r16, 3;
	setp.lt.u32 	%p4, %r16, 4;
	mov.b32 	%r138, 0;
	@%p4 bra 	$L__BB2_12;
	and.b32  	%r138, %r16, 2147483644;
	neg.s32 	%r134, %r138;
	add.s32 	%r65, %r45, %r15;
	add.s32 	%r66, %r65, %r14;
	add.s32 	%r133, %r66, 3;
	cvt.s64.s32 	%rd12, %r40;
$L__BB2_11:
	add.s32 	%r67, %r133, -2;
	add.s32 	%r68, %r133, -3;
	div.s32 	%r69, %r68, %r17;
	mul.lo.s32 	%r70, %r69, %r17;
	sub.s32 	%r71, %r68, %r70;
	mad.lo.s32 	%r72, %r40, %r69, %r40;
	cvt.s64.s32 	%rd5, %r72;
	cvt.s64.s32 	%rd6, %r71;
	add.s64 	%rd7, %rd6, %rd5;
	shl.b64 	%rd8, %rd7, 3;
	add.s64 	%rd9, %rd8, %rd2;
	ld.global.f64 	%fd1, [%rd9+16];
	add.s32 	%r73, %r72, %r71;
	mul.wide.s32 	%rd10, %r73, 8;
	add.s64 	%rd11, %rd2, %rd10;
	ld.global.f64 	%fd2, [%rd11];
	add.f64 	%fd3, %fd1, %fd2;
	add.s64 	%rd13, %rd7, %rd12;
	shl.b64 	%rd14, %rd13, 3;
	add.s64 	%rd15, %rd2, %rd14;
	ld.global.f64 	%fd4, [%rd15+8];
	add.f64 	%fd5, %fd3, %fd4;
	sub.s64 	%rd16, %rd7, %rd12;
	shl.b64 	%rd17, %rd16, 3;
	add.s64 	%rd18, %rd2, %rd17;
	ld.global.f64 	%fd6, [%rd18+8];
	add.f64 	%fd7, %fd5, %fd6;
	mul.f64 	%fd8, %fd7, 0d3FD0000000000000;
	add.s64 	%rd19, %rd1, %rd8;
	st.global.f64 	[%rd19+8], %fd8;
	div.s32 	%r74, %r67, %r17;
	mul.lo.s32 	%r75, %r74, %r17;
	sub.s32 	%r76, %r67, %r75;
	mad.lo.s32 	%r77, %r40, %r74, %r40;
	cvt.s64.s32 	%rd20, %r77;
	cvt.s64.s32 	%rd21, %r76;
	add.s64 	%rd22, %rd21, %rd20;
	shl.b64 	%rd23, %rd22, 3;
	add.s64 	%rd24, %rd23, %rd2;
	ld.global.f64 	%fd9, [%rd24+16];
	add.s32 	%r78, %r77, %r76;
	mul.wide.s32 	%rd25, %r78, 8;
	add.s64 	%rd26, %rd2, %rd25;
	ld.global.f64 	%fd10, [%rd26];
	add.f64 	%fd11, %fd9, %fd10;
	add.s64 	%rd27, %rd22, %rd12;
	shl.b64 	%rd28, %rd27, 3;
	add.s64 	%rd29, %rd2, %rd28;
	ld.global.f64 	%fd12, [%rd29+8];
	add.f64 	%fd13, %fd11, %fd12;
	sub.s64 	%rd30, %rd22, %rd12;
	shl.b64 	%rd31, %rd30, 3;
	add.s64 	%rd32, %rd2, %rd31;
	ld.global.f64 	%fd14, [%rd32+8];
	add.f64 	%fd15, %fd13, %fd14;
	mul.f64 	%fd16, %fd15, 0d3FD0000000000000;
	add.s64 	%rd33, %rd1, %rd23;
	st.global.f64 	[%rd33+8], %fd16;
	add.s32 	%r79, %r133, -1;
	div.s32 	%r80, %r79, %r17;
	mul.lo.s32 	%r81, %r80, %r17;
	sub.s32 	%r82, %r79, %r81;
	mad.lo.s32 	%r83, %r40, %r80, %r40;
	cvt.s64.s32 	%rd34, %r83;
	cvt.s64.s32 	%rd35, %r82;
	add.s64 	%rd36, %rd35, %rd34;
	shl.b64 	%rd37, %rd36, 3;
	add.s64 	%rd38, %rd37, %rd2;
	ld.global.f64 	%fd17, [%rd38+16];
	add.s32 	%r84, %r83, %r82;
	mul.wide.s32 	%rd39, %r84, 8;
	add.s64 	%rd40, %rd2, %rd39;
	ld.global.f64 	%fd18, [%rd40];
	add.f64 	%fd19, %fd17, %fd18;
	add.s64 	%rd41, %rd36, %rd12;
	shl.b64 	%rd42, %rd41, 3;
	add.s64 	%rd43, %rd2, %rd42;
	ld.global.f64 	%fd20, [%rd43+8];
	add.f64 	%fd21, %fd19, %fd20;
	sub.s64 	%rd44, %rd36, %rd12;
	shl.b64 	%rd45, %rd44, 3;
	add.s64 	%rd46, %rd2, %rd45;
	ld.global.f64 	%fd22, [%rd46+8];
	add.f64 	%fd23, %fd21, %fd22;
	mul.f64 	%fd24, %fd23, 0d3FD0000000000000;
	add.s64 	%rd47, %rd1, %rd37;
	st.global.f64 	[%rd47+8], %fd24;
	div.s32 	%r85, %r133, %r17;
	mul.lo.s32 	%r86, %r85, %r17;
	sub.s32 	%r87, %r133, %r86;
	mad.lo.s32 	%r88, %r40, %r85, %r40;
	cvt.s64.s32 	%rd48, %r88;
	cvt.s64.s32 	%rd49, %r87;
	add.s64 	%rd50, %rd49, %rd48;
	shl.b64 	%rd51, %rd50, 3;
	add.s64 	%rd52, %rd51, %rd2;
	ld.global.f64 	%fd25, [%rd52+16];
	add.s32 	%r89, %r88, %r87;
	mul.wide.s32 	%rd53, %r89, 8;
	add.s64 	%rd54, %rd2, %rd53;
	ld.global.f64 	%fd26, [%rd54];
	add.f64 	%fd27, %fd25, %fd26;
	add.s64 	%rd55, %rd50, %rd12;
	shl.b64 	%rd56, %rd55, 3;
	add.s64 	%rd57, %rd2, %rd56;
	ld.global.f64 	%fd28, [%rd57+8];
	add.f64 	%fd29, %fd27, %fd28;
	sub.s64 	%rd58, %rd50, %rd12;
	shl.b64 	%rd59, %rd58, 3;
	add.s64 	%rd60, %rd2, %rd59;
	ld.global.f64 	%fd30, [%rd60+8];
	add.f64 	%fd31, %fd29, %fd30;
	mul.f64 	%fd32, %fd31, 0d3FD0000000000000;
	add.s64 	%rd61, %rd1, %rd51;
	st.global.f64 	[%rd61+8], %fd32;
	add.s32 	%r134, %r134, 4;
	add.s32 	%r133, %r133, 4;
	setp.eq.s32 	%p5, %r134, 0;
	@%p5 bra 	$L__BB2_12;
	bra.uni 	$L__BB2_11;
$L__BB2_12:
	setp.eq.s32 	%p6, %r18, 0;
	@%p6 bra 	$L__BB2_15;
	add.s32 	%r90, %r138, %r45;
	add.s32 	%r91, %r90, %r15;
	add.s32 	%r140, %r91, %r14;
	neg.s32 	%r139, %r18;
	cvt.s64.s32 	%rd69, %r40;
$L__BB2_14:
	.pragma "nounroll";
	div.s32 	%r92, %r140, %r17;
	mul.lo.s32 	%r93, %r92, %r17;
	sub.s32 	%r94, %r140, %r93;
	mad.lo.s32 	%r95, %r40, %r92, %r40;
	cvt.s64.s32 	%rd62, %r95;
	cvt.s64.s32 	%rd63, %r94;
	add.s64 	%rd64, %rd63, %rd62;
	shl.b64 	%rd65, %rd64, 3;
	add.s64 	%rd66, %rd65, %rd2;
	ld.global.f64 	%fd33, [%rd66+16];
	add.s32 	%r96, %r95, %r94;
	mul.wide.s32 	%rd67, %r96, 8;
	add.s64 	%rd68, %rd2, %rd67;
	ld.global.f64 	%fd34, [%rd68];
	add.f64 	%fd35, %fd33, %fd34;
	add.s64 	%rd70, %rd64, %rd69;
	shl.b64 	%rd71, %rd70, 3;
	add.s64 	%rd72, %rd2, %rd71;
	ld.global.f64 	%fd36, [%rd72+8];
	add.f64 	%fd37, %fd35, %fd36;
	sub.s64 	%rd73, %rd64, %rd69;
	shl.b64 	%rd74, %rd73, 3;
	add.s64 	%rd75, %rd2, %rd74;
	ld.global.f64 	%fd38, [%rd75+8];
	add.f64 	%fd39, %fd37, %fd38;
	mul.f64 	%fd40, %fd39, 0d3FD0000000000000;
	add.s64 	%rd76, %rd1, %rd65;
	st.global.f64 	[%rd76+8], %fd40;
	add.s32 	%r140, %r140, 1;
	add.s32 	%r139, %r139, 1;
	setp.ne.s32 	%p7, %r139, 0;
	@%p7 bra 	$L__BB2_14;
$L__BB2_15:
	ret;

}


// ===== COMPILED SASS (sm_100) =====

	.target	sm_100

	.elftype	@"ET_EXEC"


//--------------------- .note.nv.tkinfo           --------------------------
	.section	.note.nv.tkinfo,"",@"SHT_NOTE"
	.sectionflags	@"SHF_NOTE_NV_TKINFO"
	.tkinfo
        /*0018*/ 	.word	0x00000002
        /*0030*/ 	.string	""
        /*0030*/ 	.string	"ptxas"
        /*0030*/ 	.string	"Cuda compilation tools, release 13.0, V13.0.88"
        /*0030*/ 	.string	"Build cuda_13.0.r13.0/compiler.36424714_0"
        /*0030*/ 	.string	"-arch sm_100 -m 64 "



//--------------------- .note.nv.cuinfo           --------------------------
	.section	.note.nv.cuinfo,"",@"SHT_NOTE"
	.sectionflags	@"SHF_NOTE_NV_CUINFO"
        /*0018*/ 	.short	0x0002
        /*001a*/ 	.short	0x0064
        /*001c*/ 	.short	0x0082
	.zero		2


//--------------------- .nv.info                  --------------------------
	.section	.nv.info,"",@"SHT_CUDA_INFO"
	.align	4


	//----- nvinfo : EIATTR_REGCOUNT
	.align		4
        /*0000*/ 	.byte	0x04, 0x2f
        /*0002*/ 	.short	(.L_1 - .L_0)
	.align		4
.L_0:
        /*0004*/ 	.word	index@(_Z9jacobiTopPdS_iiiii)
        /*0008*/ 	.word	0x00000020


	//----- nvinfo : EIATTR_FRAME_SIZE
	.align		4
.L_1:
        /*000c*/ 	.byte	0x04, 0x11
        /*000e*/ 	.short	(.L_3 - .L_2)
	.align		4
.L_2:
        /*0010*/ 	.word	index@(_Z9jacobiTopPdS_iiiii)
        /*0014*/ 	.word	0x00000000


	//----- nvinfo : EIATTR_REGCOUNT
	.align		4
.L_3:
        /*0018*/ 	.byte	0x04, 0x2f
        /*001a*/ 	.short	(.L_5 - .L_4)
	.align		4
.L_4:
        /*001c*/ 	.word	index@(_Z9jacobiBotPdS_iiiii)
        /*0020*/ 	.word	0x00000020


	//----- nvinfo : EIATTR_FRAME_SIZE
	.align		4
.L_5:
        /*0024*/ 	.byte	0x04, 0x11
        /*0026*/ 	.short	(.L_7 - .L_6)
	.align		4
.L_6:
        /*0028*/ 	.word	index@(_Z9jacobiBotPdS_iiiii)
        /*002c*/ 	.word	0x00000000


	//----- nvinfo : EIATTR_REGCOUNT
	.align		4
.L_7:
        /*0030*/ 	.byte	0x04, 0x2f
        /*0032*/ 	.short	(.L_9 - .L_8)
	.align		4
.L_8:
        /*0034*/ 	.word	index@(_Z9jacobiMidPdS_iiiiiiiiii)
        /*0038*/ 	.word	0x00000020


	//----- nvinfo : EIATTR_FRAME_SIZE
	.align		4
.L_9:
        /*003c*/ 	.byte	0x04, 0x11
        /*003e*/ 	.short	(.L_11 - .L_10)
	.align		4
.L_10:
        /*0040*/ 	.word	index@(_Z9jacobiMidPdS_iiiiiiiiii)
        /*0044*/ 	.word	0x00000000


	//----- nvinfo : EIATTR_MIN_STACK_SIZE
	.align		4
.L_11:
        /*0048*/ 	.byte	0x04, 0x12
        /*004a*/ 	.short	(.L_13 - .L_12)
	.align		4
.L_12:
        /*004c*/ 	.word	index@(_Z9jacobiMidPdS_iiiiiiiiii)
        /*0050*/ 	.word	0x00000000


	//----- nvinfo : EIATTR_MIN_STACK_SIZE
	.align		4
.L_13:
        /*0054*/ 	.byte	0x04, 0x12
        /*0056*/ 	.short	(.L_15 - .L_14)
	.align		4
.L_14:
        /*0058*/ 	.word	index@(_Z9jacobiBotPdS_iiiii)
        /*005c*/ 	.word	0x00000000


	//----- nvinfo : EIATTR_MIN_STACK_SIZE
	.align		4
.L_15:
        /*0060*/ 	.byte	0x04, 0x12
        /*0062*/ 	.short	(.L_17 - .L_16)
	.align		4
.L_16:
        /*0064*/ 	.word	index@(_Z9jacobiTopPdS_iiiii)
        /*0068*/ 	.word	0x00000000
.L_17:


//--------------------- .nv.compat                --------------------------
	.section	.nv.compat,"",@"SHT_CUDA_COMPAT_INFO"
	.align	4
        /*0000*/ 	.byte	0x02, 0x09, 0x00, 0x00, 0x02, 0x02, 0x01, 0x00, 0x02, 0x05, 0x05, 0x00, 0x03, 0x07, 0x01, 0x01
        /*0010*/ 	.byte	0x02, 0x03, 0x00, 0x00, 0x02, 0x06, 0x01, 0x00, 0x04, 0x0b, 0x08, 0x00, 0x01, 0x00, 0x00, 0x00
        /*0020*/ 	.byte	0x00, 0x00, 0x00, 0x00


//--------------------- .nv.info._Z9jacobiMidPdS_iiiiiiiiii --------------------------
	.section	.nv.info._Z9jacobiMidPdS_iiiiiiiiii,"",@"SHT_CUDA_INFO"
	.sectionflags	@""
	.align	4


	//----- nvinfo : EIATTR_CUDA_API_VERSION
	.align		4
        /*0000*/ 	.byte	0x04, 0x37
        /*0002*/ 	.short	(.L_19 - .L_18)
.L_18:
        /*0004*/ 	.word	0x00000082


	//----- nvinfo : EIATTR_KPARAM_INFO
	.align		4
.L_19:
        /*0008*/ 	.byte	0x04, 0x17
        /*000a*/ 	.short	(.L_21 - .L_20)
.L_20:
        /*000c*/ 	.word	0x00000000
        /*0010*/ 	.short	0x000b
        /*0012*/ 	.short	0x0034
        /*0014*/ 	.byte	0x00, 0xf0, 0x11, 0x00


	//----- nvinfo : EIATTR_KPARAM_INFO
	.align		4
.L_21:
        /*0018*/ 	.byte	0x04, 0x17
        /*001a*/ 	.short	(.L_23 - .L_22)
.L_22:
        /*001c*/ 	.word	0x00000000
        /*0020*/ 	.short	0x000a
        /*0022*/ 	.short	0x0030
        /*0024*/ 	.byte	0x00, 0xf0, 0x11, 0x00


	//----- nvinfo : EIATTR_KPARAM_INFO
	.align		4
.L_23:
        /*0028*/ 	.byte	0x04, 0x17
        /*002a*/ 	.short	(.L_25 - .L_24)
.L_24:
        /*002c*/ 	.word	0x00000000
        /*0030*/ 	.short	0x0009
        /*0032*/ 	.short	0x002c
        /*0034*/ 	.byte	0x00, 0xf0, 0x11, 0x00


	//----- nvinfo : EIATTR_KPARAM_INFO
	.align		4
.L_25:
        /*0038*/ 	.byte	0x04, 0x17
        /*003a*/ 	.short	(.L_27 - .L_26)
.L_26:
        /*003c*/ 	.word	0x00000000
        /*0040*/ 	.short	0x0008
        /*0042*/ 	.short	0x0028
        /*0044*/ 	.byte	0x00, 0xf0, 0x11, 0x00


	//----- nvinfo : EIATTR_KPARAM_INFO
	.align		4
.L_27:
        /*0048*/ 	.byte	0x04, 0x17
        /*004a*/ 	.short	(.L_29 - .L_28)
.L_28:
        /*004c*/ 	.word	0x00000000
        /*0050*/ 	.short	0x0007
        /*0052*/ 	.short	0x0024
        /*0054*/ 	.byte	0x00, 0xf0, 0x11, 0x00


	//----- nvinfo : EIATTR_KPARAM_INFO
	.align		4
.L_29:
        /*0058*/ 	.byte	0x04, 0x17
        /*005a*/ 	.short	(.L_31 - .L_30)
.L_30:
        /*005c*/ 	.word	0x00000000
        /*0060*/ 	.short	0x0006
        /*0062*/ 	.short	0x0020
        /*0064*/ 	.byte	0x00, 0xf0, 0x11, 0x00


	//----- nvinfo : EIATTR_KPARAM_INFO
	.align		4
.L_31:
        /*0068*/ 	.byte	0x04, 0x17
        /*006a*/ 	.short	(.L_33 - .L_32)
.L_32:
        /*006c*/ 	.word	0x00000000
        /*0070*/ 	.short	0x0005
        /*0072*/ 	.short	0x001c
        /*0074*/ 	.byte	0x00, 0xf0, 0x11, 0x00


	//----- nvinfo : EIATTR_KPARAM_INFO
	.align		4
.L_33:
        /*0078*/ 	.byte	0x04, 0x17
        /*007a*/ 	.short	(.L_35 - .L_34)
.L_34:
        /*007c*/ 	.word	0x00000000
        /*0080*/ 	.short	0x0004
        /*0082*/ 	.short	0x0018
        /*0084*/ 	.byte	0x00, 0xf0, 0x11, 0x00


	//----- nvinfo : EIATTR_KPARAM_INFO
	.align		4
.L_35:
        /*0088*/ 	.byte	0x04, 0x17
        /*008a*/ 	.short	(.L_37 - .L_36)
.L_36:
        /*008c*/ 	.word	0x00000000
        /*0090*/ 	.short	0x0003
        /*0092*/ 	.short	0x0014
        /*0094*/ 	.byte	0x00, 0xf0, 0x11, 0x00


	//----- nvinfo : EIATTR_KPARAM_INFO
	.align		4
.L_37:
        /*0098*/ 	.byte	0x04, 0x17
        /*009a*/ 	.short	(.L_39 - .L_38)
.L_38:
        /*009c*/ 	.word	0x00000000
        /*00a0*/ 	.short	0x0002
        /*00a2*/ 	.short	0x0010
        /*00a4*/ 	.byte	0x00, 0xf0, 0x11, 0x00


	//----- nvinfo : EIATTR_KPARAM_INFO
	.align		4
.L_39:
        /*00a8*/ 	.byte	0x04, 0x17
        /*00aa*/ 	.short	(.L_41 - .L_40)
.L_40:
        /*00ac*/ 	.word	0x00000000
        /*00b0*/ 	.short	0x0001
        /*00b2*/ 	.short	0x0008
        /*00b4*/ 	.byte	0x00, 0xf5, 0x21, 0x00


	//----- nvinfo : EIATTR_KPARAM_INFO
	.align		4
.L_41:
        /*00b8*/ 	.byte	0x04, 0x17
        /*00ba*/ 	.short	(.L_43 - .L_42)
.L_42:
        /*00bc*/ 	.word	0x00000000
        /*00c0*/ 	.short	0x0000
        /*00c2*/ 	.short	0x0000
        /*00c4*/ 	.byte	0x00, 0xf5, 0x21, 0x00


	//----- nvinfo : EIATTR_SPARSE_MMA_MASK
	.align		4
.L_43:
        /*00c8*/ 	.byte	0x03, 0x50
        /*00ca*/ 	.short	0x0000


	//----- nvinfo : EIATTR_MAXREG_COUNT
	.align		4
        /*00cc*/ 	.byte	0x03, 0x1b
        /*00ce*/ 	.short	0x00ff


	//----- nvinfo : EIATTR_MERCURY_ISA_VERSION
	.align		4
        /*00d0*/ 	.byte	0x03, 0x5f
        /*00d2*/ 	.short	0x0101


	//----- nvinfo : EIATTR_VRC_CTA_INIT_COUNT
	.align		4
        /*00d4*/ 	.byte	0x02, 0x4a
	.zero		1
	.zero		1


	//----- nvinfo : EIATTR_EXIT_INSTR_OFFSETS
	.align		4
        /*00d8*/ 	.byte	0x04, 0x1c
        /*00da*/ 	.short	(.L_45 - .L_44)


	//   ....[0]....
.L_44:
        /*00dc*/ 	.word	0x000001c0


	//   ....[1]....
        /*00e0*/ 	.word	0x00001c40


	//   ....[2]....
        /*00e4*/ 	.word	0x000020a0


	//   ....[3]....
        /*00e8*/ 	.word	0x00002140


	//   ....[4]....
        /*00ec*/ 	.word	0x00003bc0


	//   ....[5]....
        /*00f0*/ 	.word	0x00004050


	//----- nvinfo : EIATTR_CRS_STACK_SIZE
	.align		4
.L_45:
        /*00f4*/ 	.byte	0x04, 0x1e
        /*00f6*/ 	.short	(.L_47 - .L_46)
.L_46:
        /*00f8*/ 	.word	0x00000000


	//----- nvinfo : EIATTR_CBANK_PARAM_SIZE
	.align		4
.L_47:
        /*00fc*/ 	.byte	0x03, 0x19
        /*00fe*/ 	.short	0x0038


	//----- nvinfo : EIATTR_PARAM_CBANK
	.align		4
        /*0100*/ 	.byte	0x04, 0x0a
        /*0102*/ 	.short	(.L_49 - .L_48)
	.align		4
.L_48:
        /*0104*/ 	.word	index@(.nv.constant0._Z9jacobiMidPdS_iiiiiiiiii)
        /*0108*/ 	.short	0x0380
        /*010a*/ 	.short	0x0038


	//----- nvinfo : EIATTR_SW_WAR
	.align		4
.L_49:
        /*010c*/ 	.byte	0x04, 0x36
        /*010e*/ 	.short	(.L_51 - .L_50)
.L_50:
        /*0110*/ 	.word	0x00000008
.L_51:


//--------------------- .nv.info._Z9jacobiBotPdS_iiiii --------------------------
	.section	.nv.info._Z9jacobiBotPdS_iiiii,"",@"SHT_CUDA_INFO"
	.sectionflags	@""
	.align	4


	//----- nvinfo : EIATTR_CUDA_API_VERSION
	.align		4
        /*0000*/ 	.byte	0x04, 0x37
        /*0002*/ 	.short	(.L_53 - .L_52)
.L_52:
        /*0004*/ 	.word	0x00000082


	//----- nvinfo : EIATTR_KPARAM_INFO
	.align		4
.L_53:
        /*0008*/ 	.byte	0x04, 0x17
        /*000a*/ 	.short	(.L_55 - .L_54)
.L_54:
        /*000c*/ 	.word	0x00000000
        /*0010*/ 	.short	0x0006
        /*0012*/ 	.short	0x0020
        /*0014*/ 	.byte	0x00, 0xf0, 0x11, 0x00


	//----- nvinfo : EIATTR_KPARAM_INFO
	.align		4
.L_55:
        /*0018*/ 	.byte	0x04, 0x17
        /*001a*/ 	.short	(.L_57 - .L_56)
.L_56:
        /*001c*/ 	.word	0x00000000
        /*0020*/ 	.short	0x0005
        /*0022*/ 	.short	0x001c
        /*0024*/ 	.byte	0x00, 0xf0, 0x11, 0x00


	//----- nvinfo : EIATTR_KPARAM_INFO
	.align		4
.L_57:
        /*0028*/ 	.byte	0x04, 0x17
        /*002a*/ 	.short	(.L_59 - .L_58)
.L_58:
        /*002c*/ 	.word	0x00000000
        /*0030*/ 	.short	0x0004
        /*0032*/ 	.short	0x0018
        /*0034*/ 	.byte	0x00, 0xf0, 0x11, 0x00


	//----- nvinfo : EIATTR_KPARAM_INFO
	.align		4
.L_59:
        /*0038*/ 	.byte	0x04, 0x17
        /*003a*/ 	.short	(.L_61 - .L_60)
.L_60:
        /*003c*/ 	.word	0x00000000
        /*0040*/ 	.short	0x0003
        /*0042*/ 	.short	0x0014
        /*0044*/ 	.byte	0x00, 0xf0, 0x11, 0x00


	//----- nvinfo : EIATTR_KPARAM_INFO
	.align		4
.L_61:
        /*0048*/ 	.byte	0x04, 0x17
        /*004a*/ 	.short	(.L_63 - .L_62)
.L_62:
        /*004c*/ 	.word	0x00000000
        /*0050*/ 	.short	0x0002
        /*0052*/ 	.short	0x0010
        /*0054*/ 	.byte	0x00, 0xf0, 0x11, 0x00


	//----- nvinfo : EIATTR_KPARAM_INFO
	.align		4
.L_63:
        /*0058*/ 	.byte	0x04, 0x17
        /*005a*/ 	.short	(.L_65 - .L_64)
.L_64:
        /*005c*/ 	.word	0x00000000
        /*0060*/ 	.short	0x0001
        /*0062*/ 	.short	0x0008
        /*0064*/ 	.byte	0x00, 0xf5, 0x21, 0x00


	//----- nvinfo : EIATTR_KPARAM_INFO
	.align		4
.L_65:
        /*0068*/ 	.byte	0x04, 0x17
        /*006a*/ 	.short	(.L_67 - .L_66)
.L_66:
        /*006c*/ 	.word	0x00000000
        /*0070*/ 	.short	0x0000
        /*0072*/ 	.short	0x0000
        /*0074*/ 	.byte	0x00, 0xf5, 0x21, 0x00


	//----- nvinfo : EIATTR_SPARSE_MMA_MASK
	.align		4
.L_67:
        /*0078*/ 	.byte	0x03, 0x50
        /*007a*/ 	.short	0x0000


	//----- nvinfo : EIATTR_MAXREG_COUNT
	.align		4
        /*007c*/ 	.byte	0x03, 0x1b
        /*007e*/ 	.short	0x00ff


	//----- nvinfo : EIATTR_MERCURY_ISA_VERSION
	.align		4
        /*0080*/ 	.byte	0x03, 0x5f
        /*0082*/ 	.short	0x0101


	//----- nvinfo : EIATTR_VRC_CTA_INIT_COUNT
	.align		4
        /*0084*/ 	.byte	0x02, 0x4a
	.zero		1
	.zero		1


	//----- nvinfo : EIATTR_EXIT_INSTR_OFFSETS
	.align		4
        /*0088*/ 	.byte	0x04, 0x1c
        /*008a*/ 	.short	(.L_69 - .L_68)


	//   ....[0]....
.L_68:
        /*008c*/ 	.word	0x00000170


	//   ....[1]....
        /*0090*/ 	.word	0x00000590


	//   ....[2]....
        /*0094*/ 	.word	0x00000600


	//   ....[3]....
        /*0098*/ 	.word	0x00001410


	//   ....[4]....
        /*009c*/ 	.word	0x000018c0


	//----- nvinfo : EIATTR_CRS_STACK_SIZE
	.align		4
.L_69:
        /*00a0*/ 	.byte	0x04, 0x1e
        /*00a2*/ 	.short	(.L_71 - .L_70)
.L_70:
        /*00a4*/ 	.word	0x00000000


	//----- nvinfo : EIATTR_CBANK_PARAM_SIZE
	.align		4
.L_71:
        /*00a8*/ 	.byte	0x03, 0x19
        /*00aa*/ 	.short	0x0024


	//----- nvinfo : EIATTR_PARAM_CBANK
	.align		4
        /*00ac*/ 	.byte	0x04, 0x0a
        /*00ae*/ 	.short	(.L_73 - .L_72)
	.align		4
.L_72:
        /*00b0*/ 	.word	index@(.nv.constant0._Z9jacobiBotPdS_iiiii)
        /*00b4*/ 	.short	0x0380
        /*00b6*/ 	.short	0x0024


	//----- nvinfo : EIATTR_SW_WAR
	.align		4
.L_73:
        /*00b8*/ 	.byte	0x04, 0x36
        /*00ba*/ 	.short	(.L_75 - .L_74)
.L_74:
        /*00bc*/ 	.word	0x00000008
.L_75:


//--------------------- .nv.info._Z9jacobiTopPdS_iiiii --------------------------
	.section	.nv.info._Z9jacobiTopPdS_iiiii,"",@"SHT_CUDA_INFO"
	.sectionflags	@""
	.align	4


	//----- nvinfo : EIATTR_CUDA_API_VERSION
	.align		4
        /*0000*/ 	.byte	0x04, 0x37
        /*0002*/ 	.short	(.L_77 - .L_76)
.L_76:
        /*0004*/ 	.word	0x00000082


	//----- nvinfo : EIATTR_KPARAM_INFO
	.align		4
.L_77:
        /*0008*/ 	.byte	0x04, 0x17
        /*000a*/ 	.short	(.L_79 - .L_78)
.L_78:
        /*000c*/ 	.word	0x00000000
        /*0010*/ 	.short	0x0006
        /*0012*/ 	.short	0x0020
        /*0014*/ 	.byte	0x00, 0xf0, 0x11, 0x00


	//----- nvinfo : EIATTR_KPARAM_INFO
	.align		4
.L_79:
        /*0018*/ 	.byte	0x04, 0x17
        /*001a*/ 	.short	(.L_81 - .L_80)
.L_80:
        /*001c*/ 	.word	0x00000000
        /*0020*/ 	.short	0x0005
        /*0022*/ 	.short	0x001c
        /*0024*/ 	.byte	0x00, 0xf0, 0x11, 0x00


	//----- nvinfo : EIATTR_KPARAM_INFO
	.align		4
.L_81:
        /*0028*/ 	.byte	0x04, 0x17
        /*002a*/ 	.short	(.L_83 - .L_82)
.L_82:
        /*002c*/ 	.word	0x00000000
        /*0030*/ 	.short	0x0004
        /*0032*/ 	.short	0x0018
        /*0034*/ 	.byte	0x00, 0xf0, 0x11, 0x00


	//----- nvinfo : EIATTR_KPARAM_INFO
	.align		4
.L_83:
        /*0038*/ 	.byte	0x04, 0x17
        /*003a*/ 	.short	(.L_85 - .L_84)
.L_84:
        /*003c*/ 	.word	0x00000000
        /*0040*/ 	.short	0x0003
        /*0042*/ 	.short	0x0014
        /*0044*/ 	.byte	0x00, 0xf0, 0x11, 0x00


	//----- nvinfo : EIATTR_KPARAM_INFO
	.align		4
.L_85:
        /*0048*/ 	.byte	0x04, 0x17
        /*004a*/ 	.short	(.L_87 - .L_86)
.L_86:
        /*004c*/ 	.word	0x00000000
        /*0050*/ 	.short	0x0002
        /*0052*/ 	.short	0x0010
        /*0054*/ 	.byte	0x00, 0xf0, 0x11, 0x00


	//----- nvinfo : EIATTR_KPARAM_INFO
	.align		4
.L_87:
        /*0058*/ 	.byte	0x04, 0x17
        /*005a*/ 	.short	(.L_89 - .L_88)
.L_88:
        /*005c*/ 	.word	0x00000000
        /*0060*/ 	.short	0x0001
        /*0062*/ 	.short	0x0008
        /*0064*/ 	.byte	0x00, 0xf5, 0x21, 0x00


	//----- nvinfo : EIATTR_KPARAM_INFO
	.align		4
.L_89:
        /*0068*/ 	.byte	0x04, 0x17
        /*006a*/ 	.short	(.L_91 - .L_90)
.L_90:
        /*006c*/ 	.word	0x00000000
        /*0070*/ 	.short	0x0000
        /*0072*/ 	.short	0x0000
        /*0074*/ 	.byte	0x00, 0xf5, 0x21, 0x00


	//----- nvinfo : EIATTR_SPARSE_MMA_MASK
	.align		4
.L_91:
        /*0078*/ 	.byte	0x03, 0x50
        /*007a*/ 	.short	0x0000


	//----- nvinfo : EIATTR_MAXREG_COUNT
	.align		4
        /*007c*/ 	.byte	0x03, 0x1b
        /*007e*/ 	.short	0x00ff


	//----- nvinfo : EIATTR_MERCURY_ISA_VERSION
	.align		4
        /*0080*/ 	.byte	0x03, 0x5f
        /*0082*/ 	.short	0x0101


	//----- nvinfo : EIATTR_VRC_CTA_INIT_COUNT
	.align		4
        /*0084*/ 	.byte	0x02, 0x4a
	.zero		1
	.zero		1


	//----- nvinfo : EIATTR_EXIT_INSTR_OFFSETS
	.align		4
        /*0088*/ 	.byte	0x04, 0x1c
        /*008a*/ 	.short	(.L_93 - .L_92)


	//   ....[0]....
.L_92:
        /*008c*/ 	.word	0x00000170


	//   ....[1]....
        /*0090*/ 	.word	0x00000560


	//   ....[2]....
        /*0094*/ 	.word	0x000005d0


	//   ....[3]....
        /*0098*/ 	.word	0x000013c0


	//   ....[4]....
        /*009c*/ 	.word	0x00001840


	//----- nvinfo : EIATTR_CRS_STACK_SIZE
	.align		4
.L_93:
        /*00a0*/ 	.byte	0x04, 0x1e
        /*00a2*/ 	.short	(.L_95 - .L_94)
.L_94:
        /*00a4*/ 	.word	0x00000000


	//----- nvinfo : EIATTR_CBANK_PARAM_SIZE
	.align		4
.L_95:
        /*00a8*/ 	.byte	0x03, 0x19
        /*00aa*/ 	.short	0x0024


	//----- nvinfo : EIATTR_PARAM_CBANK
	.align		4
        /*00ac*/ 	.byte	0x04, 0x0a
        /*00ae*/ 	.short	(.L_97 - .L_96)
	.align		4
.L_96:
        /*00b0*/ 	.word	index@(.nv.constant0._Z9jacobiTopPdS_iiiii)
        /*00b4*/ 	.short	0x0380
        /*00b6*/ 	.short	0x0024


	//----- nvinfo : EIATTR_SW_WAR
	.align		4
.L_97:
        /*00b8*/ 	.byte	0x04, 0x36
        /*00ba*/ 	.short	(.L_99 - .L_98)
.L_98:
        /*00bc*/ 	.word	0x00000008
.L_99:


//--------------------- .nv.callgraph             --------------------------
	.section	.nv.callgraph,"",@"SHT_CUDA_CALLGRAPH"
	.align	4
	.sectionentsize	8
	.align		4
        /*0000*/ 	.word	0x00000000
	.align		4
        /*0004*/ 	.word	0xffffffff
	.align		4
        /*0008*/ 	.word	0x00000000
	.align		4
        /*000c*/ 	.word	0xfffffffe
	.align		4
        /*0010*/ 	.word	0x00000000
	.align		4
        /*0014*/ 	.word	0xfffffffd
	.align		4
        /*0018*/ 	.word	0x00000000
	.align		4
        /*001c*/ 	.word	0xfffffffc


//--------------------- .text._Z9jacobiMidPdS_iiiiiiiiii --------------------------
	.section	.text._Z9jacobiMidPdS_iiiiiiiiii,"ax",@progbits
	.align	128
        .global         _Z9jacobiMidPdS_iiiiiiiiii
        .type           _Z9jacobiMidPdS_iiiiiiiiii,@function
        .size           _Z9jacobiMidPdS_iiiiiiiiii,(.L_x_22 - _Z9jacobiMidPdS_iiiiiiiiii)
        .other          _Z9jacobiMidPdS_iiiiiiiiii,@"STO_CUDA_ENTRY STV_DEFAULT"
_Z9jacobiMidPdS_iiiiiiiiii:
.text._Z9jacobiMidPdS_iiiiiiiiii:
[----:B------:R-:W-:Y:S08]  /*0000*/  LDC R1, c[0x0][0x37c] ;  /* 0x0000df00ff017b82 */ /* 0x000ff00000000800 */
[----:B------:R-:W-:Y:S01]  /*0010*/  S2UR UR4, SR_CTAID.Y ;  /* 0x00000000000479c3 */ /* 0x000fe20000002600 */
[----:B------:R-:W0:Y:S01]  /*0020*/  S2R R7, SR_TID.Z ;  /* 0x0000000000077919 */ /* 0x000e220000002300 */
[----:B------:R-:W1:Y:S01]  /*0030*/  LDCU UR7, c[0x0][0x370] ;  /* 0x00006e00ff0777ac */ /* 0x000e620008000800 */
[----:B------:R-:W2:Y:S01]  /*0040*/  S2R R5, SR_TID.Y ;  /* 0x0000000000057919 */ /* 0x000ea20000002200 */
[----:B------:R-:W3:Y:S04]  /*0050*/  LDCU UR8, c[0x0][0x374] ;  /* 0x00006e80ff0877ac */ /* 0x000ee80008000800 */
[----:B------:R-:W3:Y:S01]  /*0060*/  S2UR UR6, SR_CTAID.Z ;  /* 0x00000000000679c3 */ /* 0x000ee20000002700 */
[----:B------:R-:W4:Y:S01]  /*0070*/  S2R R3, SR_TID.X ;  /* 0x0000000000037919 */ /* 0x000f220000002100 */
[----:B------:R-:W4:Y:S01]  /*0080*/  LDCU UR9, c[0x0][0x360] ;  /* 0x00006c00ff0977ac */ /* 0x000f220008000800 */
[----:B------:R-:W2:Y:S05]  /*0090*/  LDCU UR10, c[0x0][0x364] ;  /* 0x00006c80ff0a77ac */ /* 0x000eaa0008000800 */
[----:B------:R-:W1:Y:S01]  /*00a0*/  S2UR UR5, SR_CTAID.X ;  /* 0x00000000000579c3 */ /* 0x000e620000002500 */
[----:B------:R-:W5:Y:S07]  /*00b0*/  LDCU.64 UR12, c[0x0][0x398] ;  /* 0x00007300ff0c77ac */ /* 0x000f6e0008000a00 */
[----:B------:R-:W0:Y:S01]  /*00c0*/  LDC R0, c[0x0][0x368] ;  /* 0x0000da00ff007b82 */ /* 0x000e220000000800 */
[----:B---3--:R-:W-:-:S02]  /*00d0*/  UIMAD UR4, UR6, UR8, UR4 ;  /* 0x00000008060472a4 */ /* 0x008fc4000f8e0204 */
[----:B-----5:R-:W-:Y:S02]  /*00e0*/  UISETP.GE.AND UP0, UPT, UR13, UR12, UPT ;  /* 0x0000000c0d00728c */ /* 0x020fe4000bf06270 */
[----:B-1----:R-:W-:Y:S01]  /*00f0*/  UIMAD UR4, UR4, UR7, UR5 ;  /* 0x00000007040472a4 */ /* 0x002fe2000f8e0205 */
[----:B------:R-:W1:Y:S05]  /*0100*/  LDCU.64 UR6, c[0x0][0x358] ;  /* 0x00006b00ff0677ac */ /* 0x000e6a0008000a00 */
[----:B0-----:R-:W-:-:S04]  /*0110*/  IMAD R0, R0, UR4, R7 ;  /* 0x0000000400007c24 */ /* 0x001fc8000f8e0207 */
[----:B--2---:R-:W-:-:S04]  /*0120*/  IMAD R0, R0, UR10, R5 ;  /* 0x0000000a00007c24 */ /* 0x004fc8000f8e0205 */
[----:B----4-:R-:W-:Y:S01]  /*0130*/  IMAD R0, R0, UR9, R3 ;  /* 0x0000000900007c24 */ /* 0x010fe2000f8e0203 */
[----:B-1----:R-:W-:Y:S06]  /*0140*/  BRA.U UP0, `(.L_x_0) ;  /* 0x0000001d00e07547 */ /* 0x002fec000b800000 */
[----:B------:R-:W0:Y:S01]  /*0150*/  LDCU UR4, c[0x0][0x3a8] ;  /* 0x00007500ff0477ac */ /* 0x000e220008000800 */
[----:B------:R-:W1:Y:S01]  /*0160*/  LDCU UR5, c[0x0][0x3a4] ;  /* 0x00007480ff0577ac */ /* 0x000e620008000800 */
[----:B0-----:R-:W-:Y:S01]  /*0170*/  ISETP.GE.AND P0, PT, R0, UR4, PT ;  /* 0x0000000400007c0c */ /* 0x001fe2000bf06270 */
[----:B-1----:R-:W-:-:S06]  /*0180*/  UIADD3 UR8, UPT, UPT, UR5, 0x1, URZ ;  /* 0x0000000105087890 */ /* 0x002fcc000fffe0ff */
[----:B------:R-:W-:-:S06]  /*0190*/  IMAD.U32 R8, RZ, RZ, UR8 ;  /* 0x00000008ff087e24 */ /* 0x000fcc000f8e00ff */
[----:B------:R-:W-:-:S05]  /*01a0*/  @P0 IMAD R8, RZ, RZ, UR5 ;  /* 0x00000005ff080e24 */ /* 0x000fca000f8e02ff */
[----:B------:R-:W-:-:S13]  /*01b0*/  ISETP.GE.AND P0, PT, R8, 0x1, PT ;  /* 0x000000010800780c */ /* 0x000fda0003f06270 */
[----:B------:R-:W-:Y:S05]  /*01c0*/  @!P0 EXIT ;  /* 0x000000000000894d */ /* 0x000fea0003800000 */
[----:B------:R-:W0:Y:S01]  /*01d0*/  LDCU UR8, c[0x0][0x390] ;  /* 0x00007200ff0877ac */ /* 0x000e220008000800 */
[----:B------:R-:W-:Y:S01]  /*01e0*/  ISETP.GE.U32.AND P0, PT, R8, 0x4, PT ;  /* 0x000000040800780c */ /* 0x000fe20003f06070 */
[----:B------:R-:W-:Y:S01]  /*01f0*/  BSSY.RECONVERGENT B0, `(.L_x_1) ;  /* 0x00001a3000007945 */ /* 0x000fe20003800200 */
[----:B------:R-:W-:Y:S01]  /*0200*/  VIMNMX R6, PT, PT, R0, UR4, PT ;  /* 0x0000000400067c48 */ /* 0x000fe2000bfe0100 */
[----:B------:R-:W1:Y:S01]  /*0210*/  LDCU UR16, c[0x0][0x390] ;  /* 0x00007200ff1077ac */ /* 0x000e620008000800 */
[----:B------:R-:W-:Y:S01]  /*0220*/  LOP3.LUT R3, R8, 0x3, RZ, 0xc0, !PT ;  /* 0x0000000308037812 */ /* 0x000fe200078ec0ff */
[----:B------:R-:W-:Y:S01]  /*0230*/  IMAD.MOV.U32 R9, RZ, RZ, RZ ;  /* 0x000000ffff097224 */ /* 0x000fe200078e00ff */
[----:B------:R-:W2:Y:S01]  /*0240*/  LDCU.128 UR12, c[0x0][0x380] ;  /* 0x00007000ff0c77ac */ /* 0x000ea20008000c00 */
[----:B0-----:R-:W-:-:S04]  /*0250*/  IMAD.U32 R2, RZ, RZ, UR8 ;  /* 0x00000008ff027e24 */ /* 0x001fc8000f8e00ff */
[----:B------:R-:W-:Y:S02]  /*0260*/  VIADD R4, R2, 0xfffffffe ;  /* 0xfffffffe02047836 */ /* 0x000fe40000000000 */
[----:B-1----:R-:W-:Y:S05]  /*0270*/  @!P0 BRA `(.L_x_2) ;  /* 0x0000001800688947 */ /* 0x002fea0003800000 */
[-C--:B------:R-:W-:Y:S01]  /*0280*/  IABS R5, R4.reuse ;  /* 0x0000000400057213 */ /* 0x080fe20000000000 */
[----:B------:R-:W0:Y:S01]  /*0290*/  LDCU UR4, c[0x0][0x3b4] ;  /* 0x00007680ff0477ac */ /* 0x000e220008000800 */
[-C--:B------:R-:W-:Y:S01]  /*02a0*/  IABS R10, R4.reuse ;  /* 0x00000004000a7213 */ /* 0x080fe20000000000 */
[----:B------:R-:W1:Y:S01]  /*02b0*/  LDC.64 R12, c[0x0][0x380] ;  /* 0x0000e000ff0c7b82 */ /* 0x000e620000000a00 */
[----:B------:R-:W3:Y:S01]  /*02c0*/  I2F.RP R9, R5 ;  /* 0x0000000500097306 */ /* 0x000ee20000209400 */
[----:B------:R-:W-:Y:S01]  /*02d0*/  LOP3.LUT R20, RZ, R4, RZ, 0x33, !PT ;  /* 0x00000004ff147212 */ /* 0x000fe200078e33ff */
[----:B------:R-:W4:Y:S01]  /*02e0*/  LDCU.128 UR8, c[0x0][0x380] ;  /* 0x00007000ff0877ac */ /* 0x000f220008000c00 */
[----:B------:R-:W-:-:S05]  /*02f0*/  IMAD.MOV R10, RZ, RZ, -R10 ;  /* 0x000000ffff0a7224 */ /* 0x000fca00078e0a0a */
[----:B---3--:R-:W3:Y:S01]  /*0300*/  MUFU.RCP R9, R9 ;  /* 0x0000000900097308 */ /* 0x008ee20000001000 */
[----:B0-----:R-:W-:-:S04]  /*0310*/  VIADD R7, R6, UR4 ;  /* 0x0000000406077c36 */ /* 0x001fc80008000000 */
[----:B------:R-:W-:Y:S02]  /*0320*/  IMAD R7, R0, UR5, R7 ;  /* 0x0000000500077c24 */ /* 0x000fe4000f8e0207 */
[----:B---3--:R-:W-:-:S03]  /*0330*/  VIADD R14, R9, 0xffffffe ;  /* 0x0ffffffe090e7836 */ /* 0x008fc60000000000 */
[----:B------:R-:W-:Y:S01]  /*0340*/  IABS R9, R7 ;  /* 0x0000000700097213 */ /* 0x000fe20000000000 */
[----:B------:R0:W3:Y:S02]  /*0350*/  F2I.FTZ.U32.TRUNC.NTZ R15, R14 ;  /* 0x0000000e000f7305 */ /* 0x0000e4000021f000 */
[----:B0-----:R-:W-:Y:S02]  /*0360*/  IMAD.MOV.U32 R14, RZ, RZ, RZ ;  /* 0x000000ffff0e7224 */ /* 0x001fe400078e00ff */
[----:B---3--:R-:W-:-:S04]  /*0370*/  IMAD.MOV R6, RZ, RZ, -R15 ;  /* 0x000000ffff067224 */ /* 0x008fc800078e0a0f */
[----:B------:R-:W-:-:S04]  /*0380*/  IMAD R11, R6, R5, RZ ;  /* 0x00000005060b7224 */ /* 0x000fc800078e02ff */
[----:B------:R-:W-:-:S06]  /*0390*/  IMAD.HI.U32 R6, R15, R11, R14 ;  /* 0x0000000b0f067227 */ /* 0x000fcc00078e000e */
[----:B------:R-:W-:-:S04]  /*03a0*/  IMAD.HI.U32 R6, R6, R9, RZ ;  /* 0x0000000906067227 */ /* 0x000fc800078e00ff */
[----:B------:R-:W-:Y:S01]  /*03b0*/  IMAD R10, R6, R10, R9 ;  /* 0x0000000a060a7224 */ /* 0x000fe200078e0209 */
[----:B------:R-:W-:-:S04]  /*03c0*/  LOP3.LUT R9, R7, R4, RZ, 0x3c, !PT ;  /* 0x0000000407097212 */ /* 0x000fc800078e3cff */
[----:B------:R-:W-:Y:S02]  /*03d0*/  ISETP.GT.U32.AND P1, PT, R5, R10, PT ;  /* 0x0000000a0500720c */ /* 0x000fe40003f24070 */
[----:B------:R-:W-:-:S11]  /*03e0*/  ISETP.GE.AND P2, PT, R9, RZ, PT ;  /* 0x000000ff0900720c */ /* 0x000fd60003f46270 */
[----:B------:R-:W-:Y:S02]  /*03f0*/  @!P1 IMAD.IADD R10, R10, 0x1, -R5 ;  /* 0x000000010a0a9824 */ /* 0x000fe400078e0a05 */
[----:B------:R-:W-:-:S03]  /*0400*/  @!P1 VIADD R6, R6, 0x1 ;  /* 0x0000000106069836 */ /* 0x000fc60000000000 */
[----:B------:R-:W-:-:S13]  /*0410*/  ISETP.GE.U32.AND P0, PT, R10, R5, PT ;  /* 0x000000050a00720c */ /* 0x000fda0003f06070 */
[----:B------:R-:W-:Y:S01]  /*0420*/  @P0 VIADD R6, R6, 0x1 ;  /* 0x0000000106060836 */ /* 0x000fe20000000000 */
[----:B------:R-:W-:-:S03]  /*0430*/  ISETP.NE.AND P0, PT, R4, RZ, PT ;  /* 0x000000ff0400720c */ /* 0x000fc60003f05270 */
[----:B------:R-:W-:-:S05]  /*0440*/  @!P2 IMAD.MOV R6, RZ, RZ, -R6 ;  /* 0x000000ffff06a224 */ /* 0x000fca00078e0a06 */
[----:B------:R-:W-:-:S05]  /*0450*/  SEL R9, R20, R6, !P0 ;  /* 0x0000000614097207 */ /* 0x000fca0004000000 */
[----:B------:R-:W-:Y:S02]  /*0460*/  IMAD.MOV R6, RZ, RZ, -R9 ;  /* 0x000000ffff067224 */ /* 0x000fe400078e0a09 */
[----:B------:R-:W-:Y:S02]  /*0470*/  IMAD R11, R9, R2, R2 ;  /* 0x00000002090b7224 */ /* 0x000fe400078e0202 */
[----:B------:R-:W-:-:S04]  /*0480*/  IMAD R6, R4, R6, R7 ;  /* 0x0000000604067224 */ /* 0x000fc800078e0207 */
[C---:B------:R-:W-:Y:S01]  /*0490*/  IMAD.IADD R19, R6.reuse, 0x1, R11 ;  /* 0x0000000106137824 */ /* 0x040fe200078e020b */
[----:B------:R-:W-:Y:S02]  /*04a0*/  SHF.R.S32.HI R10, RZ, 0x1f, R6 ;  /* 0x0000001fff0a7819 */ /* 0x000fe40000011406 */
[----:B------:R-:W-:Y:S01]  /*04b0*/  IADD3 R17, P1, PT, R6, R11, RZ ;  /* 0x0000000b06117210 */ /* 0x000fe20007f3e0ff */
[----:B-1----:R-:W-:-:S03]  /*04c0*/  IMAD.WIDE R18, R19, 0x8, R12 ;  /* 0x0000000813127825 */ /* 0x002fc600078e020c */
[----:B------:R-:W-:Y:S01]  /*04d0*/  LEA.HI.X.SX32 R9, R11, R10, 0x1, P1 ;  /* 0x0000000a0b097211 */ /* 0x000fe200008f0eff */
[C---:B------:R-:W-:Y:S02]  /*04e0*/  IMAD.SHL.U32 R10, R17.reuse, 0x8, RZ ;  /* 0x00000008110a7824 */ /* 0x040fe400078e00ff */
[----:B------:R-:W3:Y:S01]  /*04f0*/  LDG.E.64 R18, desc[UR6][R18.64] ;  /* 0x0000000612127981 */ /* 0x000ee2000c1e1b00 */
[----:B------:R-:W-:Y:S02]  /*0500*/  SHF.L.U64.HI R11, R17, 0x3, R9 ;  /* 0x00000003110b7819 */ /* 0x000fe40000010209 */
[----:B----4-:R-:W-:-:S04]  /*0510*/  IADD3 R24, P1, PT, R10, UR8, RZ ;  /* 0x000000080a187c10 */ /* 0x010fc8000ff3e0ff */
[----:B------:R-:W-:-:S06]  /*0520*/  IADD3.X R25, PT, PT, R11, UR9, RZ, P1, !PT ;  /* 0x000000090b197c10 */ /* 0x000fcc0008ffe4ff */
[----:B------:R-:W3:Y:S01]  /*0530*/  LDG.E.64 R24, desc[UR6][R24.64+0x10] ;  /* 0x0000100618187981 */ /* 0x000ee2000c1e1b00 */
[----:B------:R-:W-:Y:S02]  /*0540*/  SHF.R.S32.HI R6, RZ, 0x1f, R2 ;  /* 0x0000001fff067819 */ /* 0x000fe40000011402 */
[----:B------:R-:W-:-:S05]  /*0550*/  IADD3 R21, P1, PT, R17, R2, RZ ;  /* 0x0000000211157210 */ /* 0x000fca0007f3e0ff */
[----:B------:R-:W-:Y:S01]  /*0560*/  IMAD.X R22, R6, 0x1, R9, P1 ;  /* 0x0000000106167824 */ /* 0x000fe200008e0609 */
[----:B------:R-:W-:Y:S02]  /*0570*/  LEA R16, P1, R21, UR8, 0x3 ;  /* 0x0000000815107c11 */ /* 0x000fe4000f8218ff */
[----:B------:R-:W-:Y:S02]  /*0580*/  IADD3 R14, P2, PT, R17, -R2, RZ ;  /* 0x80000002110e7210 */ /* 0x000fe40007f5e0ff */
[----:B------:R-:W-:Y:S02]  /*0590*/  LEA.HI.X R17, R21, UR9, R22, 0x3, P1 ;  /* 0x0000000915117c11 */ /* 0x000fe400088f1c16 */
[----:B------:R-:W-:Y:S01]  /*05a0*/  LEA R22, P1, R14, UR8, 0x3 ;  /* 0x000000080e167c11 */ /* 0x000fe2000f8218ff */
[----:B------:R-:W-:-:S03]  /*05b0*/  IMAD.X R9, R9, 0x1, ~R6, P2 ;  /* 0x0000000109097824 */ /* 0x000fc600010e0e06 */
[----:B------:R-:W4:Y:S02]  /*05c0*/  LDG.E.64 R16, desc[UR6][R16.64+0x8] ;  /* 0x0000080610107981 */ /* 0x000f24000c1e1b00 */
[----:B------:R-:W-:-:S06]  /*05d0*/  LEA.HI.X R23, R14, UR9, R9, 0x3, P1 ;  /* 0x000000090e177c11 */ /* 0x000fcc00088f1c09 */
[----:B------:R-:W5:Y:S01]  /*05e0*/  LDG.E.64 R22, desc[UR6][R22.64+0x8] ;  /* 0x0000080616167981 */ /* 0x000f62000c1e1b00 */
[----:B------:R-:W-:Y:S02]  /*05f0*/  IMAD.MOV R14, RZ, RZ, -R15 ;  /* 0x000000ffff0e7224 */ /* 0x000fe400078e0a0f */
[----:B------:R-:W-:Y:S02]  /*0600*/  VIADD R9, R7, 0x1 ;  /* 0x0000000107097836 */ /* 0x000fe40000000000 */
[----:B------:R-:W-:Y:S02]  /*0610*/  IMAD R21, R14, R5, RZ ;  /* 0x000000050e157224 */ /* 0x000fe400078e02ff */
[----:B------:R-:W-:-:S04]  /*0620*/  IMAD.MOV.U32 R14, RZ, RZ, RZ ;  /* 0x000000ffff0e7224 */ /* 0x000fc800078e00ff */
[----:B------:R-:W-:Y:S01]  /*0630*/  IMAD.HI.U32 R14, R15, R21, R14 ;  /* 0x000000150f0e7227 */ /* 0x000fe200078e000e */
[----:B---3--:R-:W-:Y:S01]  /*0640*/  DADD R18, R24, R18 ;  /* 0x0000000018127229 */ /* 0x008fe20000000012 */
[----:B------:R-:W-:Y:S02]  /*0650*/  IABS R24, R4 ;  /* 0x0000000400187213 */ /* 0x000fe40000000000 */
[----:B------:R-:W-:-:S03]  /*0660*/  IABS R25, R9 ;  /* 0x0000000900197213 */ /* 0x000fc60000000000 */
[----:B------:R-:W-:Y:S02]  /*0670*/  IMAD.MOV R24, RZ, RZ, -R24 ;  /* 0x000000ffff187224 */ /* 0x000fe400078e0a18 */
[----:B------:R-:W-:-:S04]  /*0680*/  IMAD.HI.U32 R14, R14, R25, RZ ;  /* 0x000000190e0e7227 */ /* 0x000fc800078e00ff */
[----:B------:R-:W-:-:S05]  /*0690*/  IMAD R24, R14, R24, R25 ;  /* 0x000000180e187224 */ /* 0x000fca00078e0219 */
[----:B------:R-:W-:-:S13]  /*06a0*/  ISETP.GT.U32.AND P2, PT, R5, R24, PT ;  /* 0x000000180500720c */ /* 0x000fda0003f44070 */
[----:B------:R-:W-:-:S05]  /*06b0*/  @!P2 IMAD.IADD R24, R24, 0x1, -R5 ;  /* 0x000000011818a824 */ /* 0x000fca00078e0a05 */
[----:B------:R-:W-:Y:S02]  /*06c0*/  ISETP.GE.U32.AND P1, PT, R24, R5, PT ;  /* 0x000000051800720c */ /* 0x000fe40003f26070 */
[----:B------:R-:W-:-:S04]  /*06d0*/  LOP3.LUT R24, R9, R4, RZ, 0x3c, !PT ;  /* 0x0000000409187212 */ /* 0x000fc800078e3cff */
[----:B------:R-:W-:Y:S01]  /*06e0*/  ISETP.GE.AND P3, PT, R24, RZ, PT ;  /* 0x000000ff1800720c */ /* 0x000fe20003f66270 */
[----:B------:R-:W-:-:S06]  /*06f0*/  @!P2 VIADD R14, R14, 0x1 ;  /* 0x000000010e0ea836 */ /* 0x000fcc0000000000 */
[----:B------:R-:W-:-:S06]  /*0700*/  @P1 VIADD R14, R14, 0x1 ;  /* 0x000000010e0e1836 */ /* 0x000fcc0000000000 */
[----:B------:R-:W-:-:S05]  /*0710*/  @!P3 IMAD.MOV R14, RZ, RZ, -R14 ;  /* 0x000000ffff0eb224 */ /* 0x000fca00078e0a0e */
[----:B------:R-:W-:Y:S01]  /*0720*/  SEL R25, R20, R14, !P0 ;  /* 0x0000000e14197207 */ /* 0x000fe20004000000 */
[----:B----4-:R-:W-:-:S04]  /*0730*/  DADD R16, R18, R16 ;  /* 0x0000000012107229 */ /* 0x010fc80000000010 */
[----:B------:R-:W-:Y:S02]  /*0740*/  IMAD.MOV R14, RZ, RZ, -R25 ;  /* 0x000000ffff0e7224 */ /* 0x000fe400078e0a19 */
[----:B------:R-:W-:Y:S02]  /*0750*/  IMAD R19, R25, R2, R2 ;  /* 0x0000000219137224 */ /* 0x000fe400078e0202 */
[----:B------:R-:W-:Y:S01]  /*0760*/  IMAD R14, R4, R14, R9 ;  /* 0x0000000e040e7224 */ /* 0x000fe200078e0209 */
[----:B-----5:R-:W-:-:S04]  /*0770*/  DADD R22, R16, R22 ;  /* 0x0000000010167229 */ /* 0x020fc80000000016 */
[----:B------:R-:W-:Y:S02]  /*0780*/  IADD3 R25, P1, PT, R14, R19, RZ ;  /* 0x000000130e197210 */ /* 0x000fe40007f3e0ff */
[----:B------:R-:W-:-:S03]  /*0790*/  SHF.R.S32.HI R18, RZ, 0x1f, R14 ;  /* 0x0000001fff127819 */ /* 0x000fc6000001140e */
[----:B------:R-:W-:Y:S01]  /*07a0*/  IMAD.SHL.U32 R26, R25, 0x8, RZ ;  /* 0x00000008191a7824 */ /* 0x000fe200078e00ff */
[----:B------:R-:W-:Y:S01]  /*07b0*/  LEA.HI.X.SX32 R9, R19, R18, 0x1, P1 ;  /* 0x0000001213097211 */ /* 0x000fe200008f0eff */
[----:B------:R-:W-:Y:S01]  /*07c0*/  IMAD.IADD R19, R14, 0x1, R19 ;  /* 0x000000010e137824 */ /* 0x000fe200078e0213 */
[----:B------:R-:W-:Y:S02]  /*07d0*/  IADD3 R10, P1, PT, R10, UR10, RZ ;  /* 0x0000000a0a0a7c10 */ /* 0x000fe4000ff3e0ff */
[----:B------:R-:W-:Y:S02]  /*07e0*/  SHF.L.U64.HI R14, R25, 0x3, R9 ;  /* 0x00000003190e7819 */ /* 0x000fe40000010209 */
[----:B------:R-:W-:Y:S01]  /*07f0*/  IADD3 R16, P2, PT, R26, UR8, RZ ;  /* 0x000000081a107c10 */ /* 0x000fe2000ff5e0ff */
[----:B------:R-:W-:Y:S01]  /*0800*/  DMUL R22, R22, 0.25 ;  /* 0x3fd0000016167828 */ /* 0x000fe20000000000 */
[----:B------:R-:W-:Y:S01]  /*0810*/  IADD3.X R11, PT, PT, R11, UR11, RZ, P1, !PT ;  /* 0x0000000b0b0b7c10 */ /* 0x000fe20008ffe4ff */
[----:B------:R-:W-:Y:S01]  /*0820*/  IMAD.WIDE R18, R19, 0x8, R12 ;  /* 0x0000000813127825 */ /* 0x000fe200078e020c */
[----:B------:R-:W-:-:S04]  /*0830*/  IADD3.X R17, PT, PT, R14, UR9, RZ, P2, !PT ;  /* 0x000000090e117c10 */ /* 0x000fc800097fe4ff */
[----:B------:R0:W-:Y:S04]  /*0840*/  STG.E.64 desc[UR6][R10.64+0x8], R22 ;  /* 0x000008160a007986 */ /* 0x0001e8000c101b06 */
[----:B------:R-:W3:Y:S04]  /*0850*/  LDG.E.64 R16, desc[UR6][R16.64+0x10] ;  /* 0x0000100610107981 */ /* 0x000ee8000c1e1b00 */
[----:B------:R-:W3:Y:S01]  /*0860*/  LDG.E.64 R18, desc[UR6][R18.64] ;  /* 0x0000000612127981 */ /* 0x000ee2000c1e1b00 */
[CC--:B------:R-:W-:Y:S02]  /*0870*/  IADD3 R28, P1, PT, R25.reuse, R2.reuse, RZ ;  /* 0x00000002191c7210 */ /* 0x0c0fe40007f3e0ff */
[----:B------:R-:W-:-:S03]  /*0880*/  IADD3 R27, P2, PT, R25, -R2, RZ ;  /* 0x80000002191b7210 */ /* 0x000fc60007f5e0ff */
[----:B------:R-:W-:Y:S01]  /*0890*/  IMAD.X R29, R6, 0x1, R9, P1 ;  /* 0x00000001061d7824 */ /* 0x000fe200008e0609 */
[----:B------:R-:W-:Y:S01]  /*08a0*/  LEA R24, P1, R28, UR8, 0x3 ;  /* 0x000000081c187c11 */ /* 0x000fe2000f8218ff */
[----:B------:R-:W-:-:S03]  /*08b0*/  IMAD.X R9, R9, 0x1, ~R6, P2 ;  /* 0x0000000109097824 */ /* 0x000fc600010e0e06 */
[----:B------:R-:W-:Y:S02]  /*08c0*/  LEA.HI.X R25, R28, UR9, R29, 0x3, P1 ;  /* 0x000000091c197c11 */ /* 0x000fe400088f1c1d */
[----:B------:R-:W-:-:S04]  /*08d0*/  LEA R28, P1, R27, UR8, 0x3 ;  /* 0x000000081b1c7c11 */ /* 0x000fc8000f8218ff */
[----:B------:R-:W4:Y:S01]  /*08e0*/  LDG.E.64 R24, desc[UR6][R24.64+0x8] ;  /* 0x0000080618187981 */ /* 0x000f22000c1e1b00 */
[----:B------:R-:W-:-:S06]  /*08f0*/  LEA.HI.X R29, R27, UR9, R9, 0x3, P1 ;  /* 0x000000091b1d7c11 */ /* 0x000fcc00088f1c09 */
[----:B------:R-:W5:Y:S01]  /*0900*/  LDG.E.64 R28, desc[UR6][R28.64+0x8] ;  /* 0x000008061c1c7981 */ /* 0x000f62000c1e1b00 */
[----:B------:R-:W-:Y:S02]  /*0910*/  VIADD R9, R7, 0x2 ;  /* 0x0000000207097836 */ /* 0x000fe40000000000 */
[----:B0-----:R-:W-:Y:S02]  /*0920*/  IMAD.MOV.U32 R10, RZ, RZ, RZ ;  /* 0x000000ffff0a7224 */ /* 0x001fe400078e00ff */
[----:B------:R-:W-:Y:S02]  /*0930*/  IMAD.MOV.U32 R11, RZ, RZ, R15 ;  /* 0x000000ffff0b7224 */ /* 0x000fe400078e000f */
[----:B------:R-:W-:Y:S01]  /*0940*/  IMAD.HI.U32 R10, R15, R21, R10 ;  /* 0x000000150f0a7227 */ /* 0x000fe200078e000a */
[----:B------:R-:W-:-:S05]  /*0950*/  IABS R11, R9 ;  /* 0x00000009000b7213 */ /* 0x000fca0000000000 */
[----:B------:R-:W-:Y:S01]  /*0960*/  IMAD.HI.U32 R10, R10, R11, RZ ;  /* 0x0000000b0a0a7227 */ /* 0x000fe200078e00ff */
[----:B---3--:R-:W-:Y:S01]  /*0970*/  DADD R16, R16, R18 ;  /* 0x0000000010107229 */ /* 0x008fe20000000012 */
[----:B------:R-:W-:-:S05]  /*0980*/  IABS R18, R4 ;  /* 0x0000000400127213 */ /* 0x000fca0000000000 */
[----:B------:R-:W-:-:S04]  /*0990*/  IMAD.MOV R18, RZ, RZ, -R18 ;  /* 0x000000ffff127224 */ /* 0x000fc800078e0a12 */
[----:B------:R-:W-:-:S05]  /*09a0*/  IMAD R18, R10, R18, R11 ;  /* 0x000000120a127224 */ /* 0x000fca00078e020b */
[----:B------:R-:W-:Y:S02]  /*09b0*/  ISETP.GT.U32.AND P2, PT, R5, R18, PT ;  /* 0x000000120500720c */ /* 0x000fe40003f44070 */
[----:B------:R-:W-:-:S11]  /*09c0*/  LOP3.LUT R11, R9, R4, RZ, 0x3c, !PT ;  /* 0x00000004090b7212 */ /* 0x000fd600078e3cff */
[----:B------:R-:W-:Y:S01]  /*09d0*/  @!P2 IMAD.IADD R18, R18, 0x1, -R5 ;  /* 0x000000011212a824 */ /* 0x000fe200078e0a05 */
[----:B------:R-:W-:-:S04]  /*09e0*/  ISETP.GE.AND P3, PT, R11, RZ, PT ;  /* 0x000000ff0b00720c */ /* 0x000fc80003f66270 */
[----:B------:R-:W-:Y:S01]  /*09f0*/  ISETP.GE.U32.AND P1, PT, R18, R5, PT ;  /* 0x000000051200720c */ /* 0x000fe20003f26070 */
[----:B------:R-:W-:-:S12]  /*0a00*/  @!P2 VIADD R10, R10, 0x1 ;  /* 0x000000010a0aa836 */ /* 0x000fd80000000000 */
[----:B------:R-:W-:-:S04]  /*0a10*/  @P1 VIADD R10, R10, 0x1 ;  /* 0x000000010a0a1836 */ /* 0x000fc80000000000 */
        /* <DEDUP_REMOVED lines=8> */
[----:B------:R-:W-:Y:S02]  /*0aa0*/  SHF.R.S32.HI R16, RZ, 0x1f, R10 ;  /* 0x0000001fff107819 */ /* 0x000fe4000001140a */
[----:B------:R-:W-:Y:S01]  /*0ab0*/  IADD3 R26, P1, PT, R26, UR10, RZ ;  /* 0x0000000a1a1a7c10 */ /* 0x000fe2000ff3e0ff */
[----:B------:R-:W-:Y:S01]  /*0ac0*/  IMAD.SHL.U32 R9, R25, 0x8, RZ ;  /* 0x0000000819097824 */ /* 0x000fe200078e00ff */
[----:B------:R-:W-:Y:S01]  /*0ad0*/  LEA.HI.X.SX32 R23, R11, R16, 0x1, P2 ;  /* 0x000000100b177211 */ /* 0x000fe200010f0eff */
[----:B------:R-:W-:Y:S01]  /*0ae0*/  IMAD.IADD R17, R10, 0x1, R11 ;  /* 0x000000010a117824 */ /* 0x000fe200078e020b */
[----:B------:R-:W-:Y:S02]  /*0af0*/  IADD3.X R27, PT, PT, R14, UR11, RZ, P1, !PT ;  /* 0x0000000b0e1b7c10 */ /* 0x000fe40008ffe4ff */
[----:B------:R-:W-:-:S02]  /*0b00*/  SHF.L.U64.HI R14, R25, 0x3, R23 ;  /* 0x00000003190e7819 */ /* 0x000fc40000010217 */
[----:B------:R-:W-:Y:S01]  /*0b10*/  IADD3 R18, P1, PT, R9, UR8, RZ ;  /* 0x0000000809127c10 */ /* 0x000fe2000ff3e0ff */
[----:B------:R-:W-:Y:S01]  /*0b20*/  DMUL R28, R28, 0.25 ;  /* 0x3fd000001c1c7828 */ /* 0x000fe20000000000 */
[-C--:B------:R-:W-:Y:S01]  /*0b30*/  IADD3 R22, P2, PT, R25, R2.reuse, RZ ;  /* 0x0000000219167210 */ /* 0x080fe20007f5e0ff */
[----:B------:R-:W-:Y:S01]  /*0b40*/  IMAD.WIDE R16, R17, 0x8, R12 ;  /* 0x0000000811107825 */ /* 0x000fe200078e020c */
[----:B------:R-:W-:Y:S02]  /*0b50*/  IADD3.X R19, PT, PT, R14, UR9, RZ, P1, !PT ;  /* 0x000000090e137c10 */ /* 0x000fe40008ffe4ff */
[----:B------:R-:W-:Y:S01]  /*0b60*/  LEA R10, P1, R22, UR8, 0x3 ;  /* 0x00000008160a7c11 */ /* 0x000fe2000f8218ff */
[----:B------:R-:W-:Y:S01]  /*0b70*/  IMAD.X R11, R6, 0x1, R23, P2 ;  /* 0x00000001060b7824 */ /* 0x000fe200010e0617 */
[----:B------:R0:W-:Y:S01]  /*0b80*/  STG.E.64 desc[UR6][R26.64+0x8], R28 ;  /* 0x0000081c1a007986 */ /* 0x0001e2000c101b06 */
[----:B------:R-:W-:-:S03]  /*0b90*/  IADD3 R25, P2, PT, R25, -R2, RZ ;  /* 0x8000000219197210 */ /* 0x000fc60007f5e0ff */
[----:B------:R-:W3:Y:S01]  /*0ba0*/  LDG.E.64 R18, desc[UR6][R18.64+0x10] ;  /* 0x0000100612127981 */ /* 0x000ee2000c1e1b00 */
[----:B------:R-:W-:-:S03]  /*0bb0*/  LEA.HI.X R11, R22, UR9, R11, 0x3, P1 ;  /* 0x00000009160b7c11 */ /* 0x000fc600088f1c0b */
[----:B------:R-:W3:Y:S01]  /*0bc0*/  LDG.E.64 R16, desc[UR6][R16.64] ;  /* 0x0000000610107981 */ /* 0x000ee2000c1e1b00 */
[----:B------:R-:W-:Y:S01]  /*0bd0*/  IMAD.X R24, R23, 0x1, ~R6, P2 ;  /* 0x0000000117187824 */ /* 0x000fe200010e0e06 */
[C---:B------:R-:W-:Y:S02]  /*0be0*/  LEA R22, P1, R25.reuse, UR8, 0x3 ;  /* 0x0000000819167c11 */ /* 0x040fe4000f8218ff */
[----:B------:R-:W4:Y:S02]  /*0bf0*/  LDG.E.64 R10, desc[UR6][R10.64+0x8] ;  /* 0x000008060a0a7981 */ /* 0x000f24000c1e1b00 */
[----:B------:R-:W-:-:S06]  /*0c00*/  LEA.HI.X R23, R25, UR9, R24, 0x3, P1 ;  /* 0x0000000919177c11 */ /* 0x000fcc00088f1c18 */
[----:B------:R-:W5:Y:S01]  /*0c10*/  LDG.E.64 R22, desc[UR6][R22.64+0x8] ;  /* 0x0000080616167981 */ /* 0x000f62000c1e1b00 */
[----:B------:R-:W-:Y:S02]  /*0c20*/  IMAD.MOV.U32 R24, RZ, RZ, RZ ;  /* 0x000000ffff187224 */ /* 0x000fe400078e00ff */
[----:B------:R-:W-:Y:S02]  /*0c30*/  IMAD.MOV.U32 R25, RZ, RZ, R15 ;  /* 0x000000ffff197224 */ /* 0x000fe400078e000f */
[----:B------:R-:W-:-:S04]  /*0c40*/  IMAD.HI.U32 R15, R15, R21, R24 ;  /* 0x000000150f0f7227 */ /* 0x000fc800078e0018 */
[----:B------:R-:W-:Y:S01]  /*0c50*/  VIADD R21, R7, 0x3 ;  /* 0x0000000307157836 */ /* 0x000fe20000000000 */
[----:B------:R-:W-:-:S04]  /*0c60*/  IABS R24, R4 ;  /* 0x0000000400187213 */ /* 0x000fc80000000000 */
[----:B0-----:R-:W-:Y:S01]  /*0c70*/  IABS R26, R21 ;  /* 0x00000015001a7213 */ /* 0x001fe20000000000 */
[----:B------:R-:W-:-:S04]  /*0c80*/  IMAD.MOV R25, RZ, RZ, -R24 ;  /* 0x000000ffff197224 */ /* 0x000fc800078e0a18 */
[----:B------:R-:W-:-:S04]  /*0c90*/  IMAD.HI.U32 R24, R15, R26, RZ ;  /* 0x0000001a0f187227 */ /* 0x000fc800078e00ff */
        /* <DEDUP_REMOVED lines=9> */
[----:B------:R-:W-:-:S05]  /*0d30*/  SEL R25, R20, R24, !P0 ;  /* 0x0000001814197207 */ /* 0x000fca0004000000 */
[----:B------:R-:W-:-:S04]  /*0d40*/  IMAD.MOV R20, RZ, RZ, -R25 ;  /* 0x000000ffff147224 */ /* 0x000fc800078e0a19 */
[----:B------:R-:W-:Y:S01]  /*0d50*/  IMAD R20, R4, R20, R21 ;  /* 0x0000001404147224 */ /* 0x000fe200078e0215 */
[----:B---3--:R-:W-:-:S08]  /*0d60*/  DADD R16, R18, R16 ;  /* 0x0000000012107229 */ /* 0x008fd00000000010 */
[----:B----4-:R-:W-:Y:S01]  /*0d70*/  DADD R10, R16, R10 ;  /* 0x00000000100a7229 */ /* 0x010fe2000000000a */
[----:B------:R-:W-:Y:S01]  /*0d80*/  IMAD R17, R25, R2, R2 ;  /* 0x0000000219117224 */ /* 0x000fe200078e0202 */
[----:B------:R-:W-:-:S04]  /*0d90*/  SHF.R.S32.HI R16, RZ, 0x1f, R20 ;  /* 0x0000001fff107819 */ /* 0x000fc80000011414 */
[C---:B------:R-:W-:Y:S02]  /*0da0*/  IADD3 R19, P0, PT, R20.reuse, R17, RZ ;  /* 0x0000001114137210 */ /* 0x040fe40007f1e0ff */
[----:B-----5:R-:W-:Y:S02]  /*0db0*/  DADD R22, R10, R22 ;  /* 0x000000000a167229 */ /* 0x020fe40000000016 */
[----:B------:R-:W-:Y:S01]  /*0dc0*/  LEA.HI.X.SX32 R25, R17, R16, 0x1, P0 ;  /* 0x0000001011197211 */ /* 0x000fe200000f0eff */
[----:B------:R-:W-:Y:S01]  /*0dd0*/  IMAD.SHL.U32 R18, R19, 0x8, RZ ;  /* 0x0000000813127824 */ /* 0x000fe200078e00ff */
[----:B------:R-:W-:Y:S01]  /*0de0*/  IADD3 R16, P0, PT, R9, UR10, RZ ;  /* 0x0000000a09107c10 */ /* 0x000fe2000ff1e0ff */
[----:B------:R-:W-:Y:S01]  /*0df0*/  IMAD.IADD R11, R20, 0x1, R17 ;  /* 0x00000001140b7824 */ /* 0x000fe200078e0211 */
[----:B------:R-:W-:Y:S02]  /*0e00*/  SHF.L.U64.HI R9, R19, 0x3, R25 ;  /* 0x0000000313097819 */ /* 0x000fe40000010219 */
[----:B------:R-:W-:Y:S01]  /*0e10*/  IADD3 R10, P1, PT, R18, UR8, RZ ;  /* 0x00000008120a7c10 */ /* 0x000fe2000ff3e0ff */
[----:B------:R-:W-:Y:S01]  /*0e20*/  DMUL R22, R22, 0.25 ;  /* 0x3fd0000016167828 */ /* 0x000fe20000000000 */
[----:B------:R-:W-:Y:S01]  /*0e30*/  IADD3.X R17, PT, PT, R14, UR11, RZ, P0, !PT ;  /* 0x0000000b0e117c10 */ /* 0x000fe200087fe4ff */
[----:B------:R-:W-:Y:S01]  /*0e40*/  IMAD.WIDE R12, R11, 0x8, R12 ;  /* 0x000000080b0c7825 */ /* 0x000fe200078e020c */
[----:B------:R-:W-:-:S02]  /*0e50*/  IADD3 R14, P0, PT, R19, R2, RZ ;  /* 0x00000002130e7210 */ /* 0x000fc40007f1e0ff */
[----:B------:R-:W-:-:S03]  /*0e60*/  IADD3.X R11, PT, PT, R9, UR9, RZ, P1, !PT ;  /* 0x00000009090b7c10 */ /* 0x000fc60008ffe4ff */
[----:B------:R-:W-:Y:S01]  /*0e70*/  IMAD.X R21, R6, 0x1, R25, P0 ;  /* 0x0000000106157824 */ /* 0x000fe200000e0619 */
[----:B------:R-:W-:Y:S01]  /*0e80*/  LEA R20, P0, R14, UR8, 0x3 ;  /* 0x000000080e147c11 */ /* 0x000fe2000f8018ff */
[----:B------:R0:W-:Y:S01]  /*0e90*/  STG.E.64 desc[UR6][R16.64+0x8], R22 ;  /* 0x0000081610007986 */ /* 0x0001e2000c101b06 */
[----:B------:R-:W-:-:S03]  /*0ea0*/  IADD3 R19, P1, PT, R19, -R2, RZ ;  /* 0x8000000213137210 */ /* 0x000fc60007f3e0ff */
[----:B------:R-:W0:Y:S01]  /*0eb0*/  LDG.E.64 R12, desc[UR6][R12.64] ;  /* 0x000000060c0c7981 */ /* 0x000e22000c1e1b00 */
[----:B------:R-:W-:-:S03]  /*0ec0*/  LEA.HI.X R21, R14, UR9, R21, 0x3, P0 ;  /* 0x000000090e157c11 */ /* 0x000fc600080f1c15 */
[----:B------:R-:W0:Y:S01]  /*0ed0*/  LDG.E.64 R10, desc[UR6][R10.64+0x10] ;  /* 0x000010060a0a7981 */ /* 0x000e22000c1e1b00 */
[----:B------:R-:W-:Y:S01]  /*0ee0*/  IMAD.X R14, R25, 0x1, ~R6, P1 ;  /* 0x00000001190e7824 */ /* 0x000fe200008e0e06 */
[C---:B------:R-:W-:Y:S02]  /*0ef0*/  LEA R24, P0, R19.reuse, UR8, 0x3 ;  /* 0x0000000813187c11 */ /* 0x040fe4000f8018ff */
[----:B------:R-:W3:Y:S02]  /*0f00*/  LDG.E.64 R20, desc[UR6][R20.64+0x8] ;  /* 0x0000080614147981 */ /* 0x000ee4000c1e1b00 */
[----:B------:R-:W-:-:S06]  /*0f10*/  LEA.HI.X R25, R19, UR9, R14, 0x3, P0 ;  /* 0x0000000913197c11 */ /* 0x000fcc00080f1c0e */
[----:B------:R-:W4:Y:S01]  /*0f20*/  LDG.E.64 R24, desc[UR6][R24.64+0x8] ;  /* 0x0000080618187981 */ /* 0x000f22000c1e1b00 */
[----:B------:R-:W-:-:S04]  /*0f30*/  IADD3 R18, P0, PT, R18, UR10, RZ ;  /* 0x0000000a12127c10 */ /* 0x000fc8000ff1e0ff */
[----:B------:R-:W-:Y:S02]  /*0f40*/  IADD3.X R19, PT, PT, R9, UR11, RZ, P0, !PT ;  /* 0x0000000b09137c10 */ /* 0x000fe400087fe4ff */
[----:B------:R-:W-:-:S04]  /*0f50*/  LOP3.LUT R9, R8, 0x7ffffffc, RZ, 0xc0, !PT ;  /* 0x7ffffffc08097812 */ /* 0x000fc800078ec0ff */
[----:B------:R-:W-:-:S04]  /*0f60*/  IADD3 R8, PT, PT, -R9, 0x4, RZ ;  /* 0x0000000409087810 */ /* 0x000fc80007ffe1ff */
[----:B------:R-:W-:Y:S01]  /*0f70*/  ISETP.NE.AND P0, PT, R8, RZ, PT ;  /* 0x000000ff0800720c */ /* 0x000fe20003f05270 */
[----:B0-----:R-:W-:-:S08]  /*0f80*/  DADD R16, R10, R12 ;  /* 0x000000000a107229 */ /* 0x001fd0000000000c */
[----:B---3--:R-:W-:-:S08]  /*0f90*/  DADD R16, R16, R20 ;  /* 0x0000000010107229 */ /* 0x008fd00000000014 */
[----:B----4-:R-:W-:-:S08]  /*0fa0*/  DADD R16, R16, R24 ;  /* 0x0000000010107229 */ /* 0x010fd00000000018 */
[----:B------:R-:W-:-:S07]  /*0fb0*/  DMUL R16, R16, 0.25 ;  /* 0x3fd0000010107828 */ /* 0x000fce0000000000 */
[----:B------:R0:W-:Y:S01]  /*0fc0*/  STG.E.64 desc[UR6][R18.64+0x8], R16 ;  /* 0x0000081012007986 */ /* 0x0001e2000c101b06 */
[----:B------:R-:W-:Y:S05]  /*0fd0*/  @!P0 BRA `(.L_x_2) ;  /* 0x0000000c00108947 */ /* 0x000fea0003800000 */
[----:B------:R-:W-:-:S07]  /*0fe0*/  VIADD R7, R7, 0x7 ;  /* 0x0000000707077836 */ /* 0x000fce0000000000 */
.L_x_3:
[----:B0-----:R-:W-:Y:S01]  /*0ff0*/  VIADD R17, R7, 0xfffffffd ;  /* 0xfffffffd07117836 */ /* 0x001fe20000000000 */
[-C--:B-1----:R-:W-:Y:S02]  /*1000*/  IABS R10, R4.reuse ;  /* 0x00000004000a7213 */ /* 0x082fe40000000000 */
[-C--:B------:R-:W-:Y:S02]  /*1010*/  IABS R24, R4.reuse ;  /* 0x0000000400187213 */ /* 0x080fe40000000000 */
[----:B------:R-:W-:Y:S01]  /*1020*/  IABS R2, R17 ;  /* 0x0000001100027213 */ /* 0x000fe20000000000 */
[----:B------:R-:W-:Y:S01]  /*1030*/  IMAD.MOV R14, RZ, RZ, -R10 ;  /* 0x000000ffff0e7224 */ /* 0x000fe200078e0a0a */
[----:B------:R-:W-:Y:S01]  /*1040*/  LOP3.LUT R27, RZ, R4, RZ, 0x33, !PT ;  /* 0x00000004ff1b7212 */ /* 0x000fe200078e33ff */
[----:B------:R-:W0:Y:S02]  /*1050*/  LDC.64 R10, c[0x0][0x380] ;  /* 0x0000e000ff0a7b82 */ /* 0x000e240000000a00 */
[----:B------:R-:W-:-:S04]  /*1060*/  IMAD.HI.U32 R15, R15, R2, RZ ;  /* 0x000000020f0f7227 */ /* 0x000fc800078e00ff */
[----:B------:R-:W-:-:S05]  /*1070*/  IMAD R2, R15, R14, R2 ;  /* 0x0000000e0f027224 */ /* 0x000fca00078e0202 */
[----:B------:R-:W-:-:S13]  /*1080*/  ISETP.GT.U32.AND P1, PT, R5, R2, PT ;  /* 0x000000020500720c */ /* 0x000fda0003f24070 */
[----:B------:R-:W-:Y:S02]  /*1090*/  @!P1 IMAD.IADD R2, R2, 0x1, -R24 ;  /* 0x0000000102029824 */ /* 0x000fe400078e0a18 */
[----:B------:R-:W-:-:S03]  /*10a0*/  @!P1 VIADD R15, R15, 0x1 ;  /* 0x000000010f0f9836 */ /* 0x000fc60000000000 */
[----:B------:R-:W-:Y:S02]  /*10b0*/  ISETP.GE.U32.AND P0, PT, R2, R5, PT ;  /* 0x000000050200720c */ /* 0x000fe40003f06070 */
[----:B------:R-:W-:-:S04]  /*10c0*/  LOP3.LUT R2, R17, R4, RZ, 0x3c, !PT ;  /* 0x0000000411027212 */ /* 0x000fc800078e3cff */
[----:B------:R-:W-:Y:S01]  /*10d0*/  ISETP.GE.AND P2, PT, R2, RZ, PT ;  /* 0x000000ff0200720c */ /* 0x000fe20003f46270 */
[----:B------:R-:W-:-:S06]  /*10e0*/  IMAD.U32 R2, RZ, RZ, UR16 ;  /* 0x00000010ff027e24 */ /* 0x000fcc000f8e00ff */
[----:B------:R-:W-:Y:S01]  /*10f0*/  @P0 VIADD R15, R15, 0x1 ;  /* 0x000000010f0f0836 */ /* 0x000fe20000000000 */
[----:B------:R-:W-:-:S05]  /*1100*/  ISETP.NE.AND P0, PT, R4, RZ, PT ;  /* 0x000000ff0400720c */ /* 0x000fca0003f05270 */
[----:B------:R-:W-:-:S05]  /*1110*/  @!P2 IMAD.MOV R15, RZ, RZ, -R15 ;  /* 0x000000ffff0fa224 */ /* 0x000fca00078e0a0f */
[----:B------:R-:W-:-:S05]  /*1120*/  SEL R5, R27, R15, !P0 ;  /* 0x0000000f1b057207 */ /* 0x000fca0004000000 */
[----:B------:R-:W-:Y:S02]  /*1130*/  IMAD.MOV R13, RZ, RZ, -R5 ;  /* 0x000000ffff0d7224 */ /* 0x000fe400078e0a05 */
[----:B------:R-:W-:Y:S02]  /*1140*/  IMAD R16, R5, R2, R2 ;  /* 0x0000000205107224 */ /* 0x000fe400078e0202 */
[----:B------:R-:W-:-:S04]  /*1150*/  IMAD R13, R4, R13, R17 ;  /* 0x0000000d040d7224 */ /* 0x000fc800078e0211 */
[C---:B------:R-:W-:Y:S01]  /*1160*/  IMAD.IADD R19, R13.reuse, 0x1, R16 ;  /* 0x000000010d137824 */ /* 0x040fe200078e0210 */
[----:B------:R-:W-:Y:S02]  /*1170*/  IADD3 R15, P1, PT, R13, R16, RZ ;  /* 0x000000100d0f7210 */ /* 0x000fe40007f3e0ff */
[----:B------:R-:W-:Y:S01]  /*1180*/  SHF.R.S32.HI R5, RZ, 0x1f, R13 ;  /* 0x0000001fff057819 */ /* 0x000fe2000001140d */
[----:B0-----:R-:W-:-:S03]  /*1190*/  IMAD.WIDE R18, R19, 0x8, R10 ;  /* 0x0000000813127825 */ /* 0x001fc600078e020a */
[----:B------:R-:W-:Y:S01]  /*11a0*/  LEA.HI.X.SX32 R5, R16, R5, 0x1, P1 ;  /* 0x0000000510057211 */ /* 0x000fe200008f0eff */
[C---:B------:R-:W-:Y:S02]  /*11b0*/  IMAD.SHL.U32 R12, R15.reuse, 0x8, RZ ;  /* 0x000000080f0c7824 */ /* 0x040fe400078e00ff */
[----:B------:R-:W3:Y:S01]  /*11c0*/  LDG.E.64 R18, desc[UR6][R18.64] ;  /* 0x0000000612127981 */ /* 0x000ee2000c1e1b00 */
[----:B------:R-:W-:Y:S02]  /*11d0*/  SHF.L.U64.HI R13, R15, 0x3, R5 ;  /* 0x000000030f0d7819 */ /* 0x000fe40000010205 */
[----:B--2---:R-:W-:-:S04]  /*11e0*/  IADD3 R28, P1, PT, R12, UR12, RZ ;  /* 0x0000000c0c1c7c10 */ /* 0x004fc8000ff3e0ff */
[----:B------:R-:W-:Y:S02]  /*11f0*/  IADD3.X R29, PT, PT, R13, UR13, RZ, P1, !PT ;  /* 0x0000000d0d1d7c10 */ /* 0x000fe40008ffe4ff */
[----:B------:R-:W-:-:S04]  /*1200*/  IADD3 R16, P1, PT, R15, R2, RZ ;  /* 0x000000020f107210 */ /* 0x000fc80007f3e0ff */
[----:B------:R-:W3:Y:S01]  /*1210*/  LDG.E.64 R28, desc[UR6][R28.64+0x10] ;  /* 0x000010061c1c7981 */ /* 0x000ee2000c1e1b00 */
[----:B------:R-:W-:Y:S01]  /*1220*/  IMAD.X R17, R6, 0x1, R5, P1 ;  /* 0x0000000106117824 */ /* 0x000fe200008e0605 */
[C---:B------:R-:W-:Y:S02]  /*1230*/  LEA R20, P1, R16.reuse, UR12, 0x3 ;  /* 0x0000000c10147c11 */ /* 0x040fe4000f8218ff */
[----:B------:R-:W-:Y:S02]  /*1240*/  IADD3 R15, P2, PT, R15, -R2, RZ ;  /* 0x800000020f0f7210 */ /* 0x000fe40007f5e0ff */
[----:B------:R-:W-:Y:S02]  /*1250*/  LEA.HI.X R21, R16, UR13, R17, 0x3, P1 ;  /* 0x0000000d10157c11 */ /* 0x000fe400088f1c11 */
[----:B------:R-:W-:Y:S01]  /*1260*/  LEA R16, P1, R15, UR12, 0x3 ;  /* 0x0000000c0f107c11 */ /* 0x000fe2000f8218ff */
[----:B------:R-:W-:-:S03]  /*1270*/  IMAD.X R22, R5, 0x1, ~R6, P2 ;  /* 0x0000000105167824 */ /* 0x000fc600010e0e06 */
[----:B------:R-:W2:Y:S02]  /*1280*/  LDG.E.64 R20, desc[UR6][R20.64+0x8] ;  /* 0x0000080614147981 */ /* 0x000ea4000c1e1b00 */
[----:B------:R-:W-:-:S06]  /*1290*/  LEA.HI.X R17, R15, UR13, R22, 0x3, P1 ;  /* 0x0000000d0f117c11 */ /* 0x000fcc00088f1c16 */
[----:B------:R-:W4:Y:S01]  /*12a0*/  LDG.E.64 R16, desc[UR6][R16.64+0x8] ;  /* 0x0000080610107981 */ /* 0x000f22000c1e1b00 */
[----:B------:R-:W0:Y:S08]  /*12b0*/  I2F.RP R5, R24 ;  /* 0x0000001800057306 */ /* 0x000e300000209400 */
[----:B0-----:R-:W0:Y:S02]  /*12c0*/  MUFU.RCP R5, R5 ;  /* 0x0000000500057308 */ /* 0x001e240000001000 */
[----:B0-----:R-:W-:-:S06]  /*12d0*/  VIADD R26, R5, 0xffffffe ;  /* 0x0ffffffe051a7836 */ /* 0x001fcc0000000000 */
[----:B------:R-:W0:Y:S01]  /*12e0*/  F2I.FTZ.U32.TRUNC.NTZ R23, R26 ;  /* 0x0000001a00177305 */ /* 0x000e22000021f000 */
[----:B------:R-:W-:Y:S02]  /*12f0*/  IMAD.MOV.U32 R22, RZ, RZ, RZ ;  /* 0x000000ffff167224 */ /* 0x000fe400078e00ff */
[----:B0-----:R-:W-:-:S04]  /*1300*/  IMAD.MOV R15, RZ, RZ, -R23 ;  /* 0x000000ffff0f7224 */ /* 0x001fc800078e0a17 */
[----:B------:R-:W-:-:S04]  /*1310*/  IMAD R15, R15, R24, RZ ;  /* 0x000000180f0f7224 */ /* 0x000fc800078e02ff */
[----:B------:R-:W-:-:S04]  /*1320*/  IMAD.HI.U32 R15, R23, R15, R22 ;  /* 0x0000000f170f7227 */ /* 0x000fc800078e0016 */
[----:B------:R-:W-:-:S05]  /*1330*/  VIADD R23, R7, 0xfffffffe ;  /* 0xfffffffe07177836 */ /* 0x000fca0000000000 */
[----:B------:R-:W-:Y:S01]  /*1340*/  IABS R22, R23 ;  /* 0x0000001700167213 */ /* 0x000fe20000000000 */
[----:B------:R-:W-:-:S04]  /*1350*/  IMAD.MOV.U32 R5, RZ, RZ, R24 ;  /* 0x000000ffff057224 */ /* 0x000fc800078e0018 */
        /* <DEDUP_REMOVED lines=10> */
[----:B------:R-:W-:Y:S02]  /*1400*/  SEL R25, R27, R25, !P0 ;  /* 0x000000191b197207 */ /* 0x000fe40004000000 */
[----:B------:R-:W-:-:S04]  /*1410*/  IADD3 R12, P1, PT, R12, UR14, RZ ;  /* 0x0000000e0c0c7c10 */ /* 0x000fc8000ff3e0ff */
[----:B------:R-:W-:Y:S01]  /*1420*/  IADD3.X R13, PT, PT, R13, UR15, RZ, P1, !PT ;  /* 0x0000000f0d0d7c10 */ /* 0x000fe20008ffe4ff */
[----:B---3--:R-:W-:-:S08]  /*1430*/  DADD R18, R28, R18 ;  /* 0x000000001c127229 */ /* 0x008fd00000000012 */
[----:B--2---:R-:W-:Y:S01]  /*1440*/  DADD R20, R18, R20 ;  /* 0x0000000012147229 */ /* 0x004fe20000000014 */
[----:B------:R-:W-:Y:S02]  /*1450*/  IMAD.MOV R18, RZ, RZ, -R25 ;  /* 0x000000ffff127224 */ /* 0x000fe400078e0a19 */
[----:B------:R-:W-:Y:S02]  /*1460*/  IMAD R19, R25, R2, R2 ;  /* 0x0000000219137224 */ /* 0x000fe400078e0202 */
[----:B------:R-:W-:-:S03]  /*1470*/  IMAD R18, R4, R18, R23 ;  /* 0x0000001204127224 */ /* 0x000fc600078e0217 */
[----:B----4-:R-:W-:Y:S02]  /*1480*/  DADD R16, R20, R16 ;  /* 0x0000000014107229 */ /* 0x010fe40000000010 */
[----:B------:R-:W-:Y:S02]  /*1490*/  IADD3 R29, P2, PT, R18, R19, RZ ;  /* 0x00000013121d7210 */ /* 0x000fe40007f5e0ff */
[----:B------:R-:W-:-:S03]  /*14a0*/  SHF.R.S32.HI R20, RZ, 0x1f, R18 ;  /* 0x0000001fff147819 */ /* 0x000fc60000011412 */
[----:B------:R-:W-:Y:S01]  /*14b0*/  IMAD.SHL.U32 R28, R29, 0x8, RZ ;  /* 0x000000081d1c7824 */ /* 0x000fe200078e00ff */
[----:B------:R-:W-:Y:S01]  /*14c0*/  LEA.HI.X.SX32 R25, R19, R20, 0x1, P2 ;  /* 0x0000001413197211 */ /* 0x000fe200010f0eff */
[----:B------:R-:W-:Y:S01]  /*14d0*/  IMAD.IADD R21, R18, 0x1, R19 ;  /* 0x0000000112157824 */ /* 0x000fe200078e0213 */
[----:B------:R-:W-:Y:S02]  /*14e0*/  DMUL R16, R16, 0.25 ;  /* 0x3fd0000010107828 */ /* 0x000fe40000000000 */
[----:B------:R-:W-:Y:S02]  /*14f0*/  SHF.L.U64.HI R26, R29, 0x3, R25 ;  /* 0x000000031d1a7819 */ /* 0x000fe40000010219 */
[----:B------:R-:W-:Y:S01]  /*1500*/  IADD3 R18, P1, PT, R28, UR12, RZ ;  /* 0x0000000c1c127c10 */ /* 0x000fe2000ff3e0ff */
[----:B------:R-:W-:-:S03]  /*1510*/  IMAD.WIDE R20, R21, 0x8, R10 ;  /* 0x0000000815147825 */ /* 0x000fc600078e020a */
[----:B------:R-:W-:Y:S01]  /*1520*/  IADD3.X R19, PT, PT, R26, UR13, RZ, P1, !PT ;  /* 0x0000000d1a137c10 */ /* 0x000fe20008ffe4ff */
[----:B------:R0:W-:Y:S04]  /*1530*/  STG.E.64 desc[UR6][R12.64+0x8], R16 ;  /* 0x000008100c007986 */ /* 0x0001e8000c101b06 */
[----:B------:R-:W2:Y:S04]  /*1540*/  LDG.E.64 R20, desc[UR6][R20.64] ;  /* 0x0000000614147981 */ /* 0x000ea8000c1e1b00 */
[----:B------:R-:W2:Y:S01]  /*1550*/  LDG.E.64 R18, desc[UR6][R18.64+0x10] ;  /* 0x0000100612127981 */ /* 0x000ea2000c1e1b00 */
[----:B------:R-:W-:-:S05]  /*1560*/  IADD3 R23, P1, PT, R29, R2, RZ ;  /* 0x000000021d177210 */ /* 0x000fca0007f3e0ff */
[----:B0-----:R-:W-:Y:S01]  /*1570*/  IMAD.X R12, R6, 0x1, R25, P1 ;  /* 0x00000001060c7824 */ /* 0x001fe200008e0619 */
[----:B------:R-:W-:-:S04]  /*1580*/  LEA R22, P1, R23, UR12, 0x3 ;  /* 0x0000000c17167c11 */ /* 0x000fc8000f8218ff */
[----:B------:R-:W-:Y:S02]  /*1590*/  LEA.HI.X R23, R23, UR13, R12, 0x3, P1 ;  /* 0x0000000d17177c11 */ /* 0x000fe400088f1c0c */
[----:B------:R-:W-:-:S04]  /*15a0*/  IADD3 R29, P1, PT, R29, -R2, RZ ;  /* 0x800000021d1d7210 */ /* 0x000fc80007f3e0ff */
[----:B------:R-:W3:Y:S01]  /*15b0*/  LDG.E.64 R22, desc[UR6][R22.64+0x8] ;  /* 0x0000080616167981 */ /* 0x000ee2000c1e1b00 */
[----:B------:R-:W-:Y:S01]  /*15c0*/  IMAD.X R25, R25, 0x1, ~R6, P1 ;  /* 0x0000000119197824 */ /* 0x000fe200008e0e06 */
[----:B------:R-:W-:-:S04]  /*15d0*/  LEA R12, P1, R29, UR12, 0x3 ;  /* 0x0000000c1d0c7c11 */ /* 0x000fc8000f8218ff */
[----:B------:R-:W-:-:S06]  /*15e0*/  LEA.HI.X R13, R29, UR13, R25, 0x3, P1 ;  /* 0x0000000d1d0d7c11 */ /* 0x000fcc00088f1c19 */
[----:B------:R-:W4:Y:S01]  /*15f0*/  LDG.E.64 R12, desc[UR6][R12.64+0x8] ;  /* 0x000008060c0c7981 */ /* 0x000f22000c1e1b00 */
[----:B------:R-:W-:-:S05]  /*1600*/  VIADD R17, R7, 0xffffffff ;  /* 0xffffffff07117836 */ /* 0x000fca0000000000 */
[----:B------:R-:W-:Y:S01]  /*1610*/  IABS R16, R17 ;  /* 0x0000001100107213 */ /* 0x000fe20000000000 */
[----:B--2---:R-:W-:-:S04]  /*1620*/  DADD R18, R18, R20 ;  /* 0x0000000012127229 */ /* 0x004fc80000000014 */
        /* <DEDUP_REMOVED lines=11> */
[----:B---3--:R-:W-:-:S04]  /*16e0*/  DADD R22, R18, R22 ;  /* 0x0000000012167229 */ /* 0x008fc80000000016 */
[----:B------:R-:W-:-:S04]  /*16f0*/  IMAD.MOV R16, RZ, RZ, -R21 ;  /* 0x000000ffff107224 */ /* 0x000fc800078e0a15 */
[----:B------:R-:W-:Y:S02]  /*1700*/  IMAD R16, R4, R16, R17 ;  /* 0x0000001004107224 */ /* 0x000fe400078e0211 */
[----:B------:R-:W-:Y:S01]  /*1710*/  IMAD R17, R21, R2, R2 ;  /* 0x0000000215117224 */ /* 0x000fe200078e0202 */
[----:B----4-:R-:W-:Y:S02]  /*1720*/  DADD R12, R22, R12 ;  /* 0x00000000160c7229 */ /* 0x010fe4000000000c */
[----:B------:R-:W-:Y:S02]  /*1730*/  SHF.R.S32.HI R18, RZ, 0x1f, R16 ;  /* 0x0000001fff127819 */ /* 0x000fe40000011410 */
[----:B------:R-:W-:Y:S02]  /*1740*/  IADD3 R19, P2, PT, R16, R17, RZ ;  /* 0x0000001110137210 */ /* 0x000fe40007f5e0ff */
[----:B------:R-:W-:Y:S02]  /*1750*/  IADD3 R28, P1, PT, R28, UR14, RZ ;  /* 0x0000000e1c1c7c10 */ /* 0x000fe4000ff3e0ff */
[----:B------:R-:W-:Y:S01]  /*1760*/  LEA.HI.X.SX32 R21, R17, R18, 0x1, P2 ;  /* 0x0000001211157211 */ /* 0x000fe200010f0eff */
[C---:B------:R-:W-:Y:S01]  /*1770*/  IMAD.SHL.U32 R18, R19.reuse, 0x8, RZ ;  /* 0x0000000813127824 */ /* 0x040fe200078e00ff */
[----:B------:R-:W-:Y:S01]  /*1780*/  DMUL R12, R12, 0.25 ;  /* 0x3fd000000c0c7828 */ /* 0x000fe20000000000 */
[----:B------:R-:W-:Y:S01]  /*1790*/  IADD3.X R29, PT, PT, R26, UR15, RZ, P1, !PT ;  /* 0x0000000f1a1d7c10 */ /* 0x000fe20008ffe4ff */
[----:B------:R-:W-:Y:S01]  /*17a0*/  IMAD.IADD R23, R16, 0x1, R17 ;  /* 0x0000000110177824 */ /* 0x000fe200078e0211 */
[----:B------:R-:W-:-:S02]  /*17b0*/  SHF.L.U64.HI R20, R19, 0x3, R21 ;  /* 0x0000000313147819 */ /* 0x000fc40000010215 */
[----:B------:R-:W-:Y:S02]  /*17c0*/  IADD3 R16, P1, PT, R18, UR12, RZ ;  /* 0x0000000c12107c10 */ /* 0x000fe4000ff3e0ff */
[----:B------:R0:W-:Y:S02]  /*17d0*/  STG.E.64 desc[UR6][R28.64+0x8], R12 ;  /* 0x0000080c1c007986 */ /* 0x0001e4000c101b06 */
[----:B------:R-:W-:Y:S01]  /*17e0*/  IADD3.X R17, PT, PT, R20, UR13, RZ, P1, !PT ;  /* 0x0000000d14117c10 */ /* 0x000fe20008ffe4ff */
[----:B0-----:R-:W-:-:S04]  /*17f0*/  IMAD.WIDE R28, R23, 0x8, R10 ;  /* 0x00000008171c7825 */ /* 0x001fc800078e020a */
[----:B------:R-:W2:Y:S04]  /*1800*/  LDG.E.64 R12, desc[UR6][R16.64+0x10] ;  /* 0x00001006100c7981 */ /* 0x000ea8000c1e1b00 */
[----:B------:R0:W2:Y:S01]  /*1810*/  LDG.E.64 R16, desc[UR6][R28.64] ;  /* 0x000000061c107981 */ /* 0x0000a2000c1e1b00 */
[----:B------:R-:W-:-:S05]  /*1820*/  IADD3 R23, P1, PT, R19, R2, RZ ;  /* 0x0000000213177210 */ /* 0x000fca0007f3e0ff */
[----:B------:R-:W-:Y:S01]  /*1830*/  IMAD.X R26, R6, 0x1, R21, P1 ;  /* 0x00000001061a7824 */ /* 0x000fe200008e0615 */
[----:B------:R-:W-:-:S04]  /*1840*/  LEA R22, P1, R23, UR12, 0x3 ;  /* 0x0000000c17167c11 */ /* 0x000fc8000f8218ff */
[----:B------:R-:W-:Y:S02]  /*1850*/  LEA.HI.X R23, R23, UR13, R26, 0x3, P1 ;  /* 0x0000000d17177c11 */ /* 0x000fe400088f1c1a */
[----:B------:R-:W-:-:S04]  /*1860*/  IADD3 R19, P1, PT, R19, -R2, RZ ;  /* 0x8000000213137210 */ /* 0x000fc80007f3e0ff */
[----:B------:R-:W3:Y:S01]  /*1870*/  LDG.E.64 R22, desc[UR6][R22.64+0x8] ;  /* 0x0000080616167981 */ /* 0x000ee2000c1e1b00 */
[----:B------:R-:W-:Y:S01]  /*1880*/  IMAD.X R26, R21, 0x1, ~R6, P1 ;  /* 0x00000001151a7824 */ /* 0x000fe200008e0e06 */
[----:B0-----:R-:W-:-:S04]  /*1890*/  LEA R28, P1, R19, UR12, 0x3 ;  /* 0x0000000c131c7c11 */ /* 0x001fc8000f8218ff */
[----:B------:R-:W-:-:S06]  /*18a0*/  LEA.HI.X R29, R19, UR13, R26, 0x3, P1 ;  /* 0x0000000d131d7c11 */ /* 0x000fcc00088f1c1a */
[----:B------:R-:W4:Y:S01]  /*18b0*/  LDG.E.64 R28, desc[UR6][R28.64+0x8] ;  /* 0x000008061c1c7981 */ /* 0x000f22000c1e1b00 */
        /* <DEDUP_REMOVED lines=12> */
[----:B------:R-:W-:-:S05]  /*1980*/  SEL R27, R27, R17, !P0 ;  /* 0x000000111b1b7207 */ /* 0x000fca0004000000 */
[----:B------:R-:W-:Y:S01]  /*1990*/  IMAD.MOV R16, RZ, RZ, -R27 ;  /* 0x000000ffff107224 */ /* 0x000fe200078e0a1b */
[----:B---3--:R-:W-:Y:S01]  /*19a0*/  DADD R12, R12, R22 ;  /* 0x000000000c0c7229 */ /* 0x008fe20000000016 */
[----:B------:R-:W-:Y:S02]  /*19b0*/  IMAD R27, R27, R2, R2 ;  /* 0x000000021b1b7224 */ /* 0x000fe400078e0202 */
[----:B------:R-:W-:-:S05]  /*19c0*/  IMAD R16, R4, R16, R7 ;  /* 0x0000001004107224 */ /* 0x000fca00078e0207 */
[----:B------:R-:W-:Y:S02]  /*19d0*/  SHF.R.S32.HI R14, RZ, 0x1f, R16 ;  /* 0x0000001fff0e7819 */ /* 0x000fe40000011410 */
[----:B------:R-:W-:Y:S01]  /*19e0*/  IADD3 R17, P0, PT, R16, R27, RZ ;  /* 0x0000001b10117210 */ /* 0x000fe20007f1e0ff */
[----:B----4-:R-:W-:-:S03]  /*19f0*/  DADD R28, R12, R28 ;  /* 0x000000000c1c7229 */ /* 0x010fc6000000001c */
[----:B------:R-:W-:Y:S01]  /*1a00*/  LEA.HI.X.SX32 R21, R27, R14, 0x1, P0 ;  /* 0x0000000e1b157211 */ /* 0x000fe200000f0eff */
[C---:B------:R-:W-:Y:S01]  /*1a10*/  IMAD.SHL.U32 R14, R17.reuse, 0x8, RZ ;  /* 0x00000008110e7824 */ /* 0x040fe200078e00ff */
[----:B------:R-:W-:Y:S01]  /*1a20*/  IADD3 R18, P0, PT, R18, UR14, RZ ;  /* 0x0000000e12127c10 */ /* 0x000fe2000ff1e0ff */
[----:B------:R-:W-:Y:S01]  /*1a30*/  IMAD.IADD R27, R16, 0x1, R27 ;  /* 0x00000001101b7824 */ /* 0x000fe200078e021b */
[C---:B------:R-:W-:Y:S02]  /*1a40*/  SHF.L.U64.HI R22, R17.reuse, 0x3, R21 ;  /* 0x0000000311167819 */ /* 0x040fe40000010215 */
[----:B------:R-:W-:Y:S01]  /*1a50*/  IADD3 R12, P1, PT, R14, UR12, RZ ;  /* 0x0000000c0e0c7c10 */ /* 0x000fe2000ff3e0ff */
[----:B------:R-:W-:Y:S01]  /*1a60*/  DMUL R28, R28, 0.25 ;  /* 0x3fd000001c1c7828 */ /* 0x000fe20000000000 */
[----:B------:R-:W-:Y:S02]  /*1a70*/  IADD3.X R19, PT, PT, R20, UR15, RZ, P0, !PT ;  /* 0x0000000f14137c10 */ /* 0x000fe400087fe4ff */
[----:B------:R-:W-:Y:S01]  /*1a80*/  IADD3 R20, P0, PT, R17, R2, RZ ;  /* 0x0000000211147210 */ /* 0x000fe20007f1e0ff */
[----:B------:R-:W-:Y:S01]  /*1a90*/  IMAD.WIDE R10, R27, 0x8, R10 ;  /* 0x000000081b0a7825 */ /* 0x000fe200078e020a */
        /* <DEDUP_REMOVED lines=10> */
[----:B------:R-:W2:Y:S02]  /*1b40*/  LDG.E.64 R16, desc[UR6][R16.64+0x8] ;  /* 0x0000080610107981 */ /* 0x000ea4000c1e1b00 */
[----:B------:R-:W-:-:S06]  /*1b50*/  LEA.HI.X R21, R23, UR13, R24, 0x3, P0 ;  /* 0x0000000d17157c11 */ /* 0x000fcc00080f1c18 */
[----:B------:R-:W3:Y:S01]  /*1b60*/  LDG.E.64 R20, desc[UR6][R20.64+0x8] ;  /* 0x0000080614147981 */ /* 0x000ee2000c1e1b00 */
[----:B------:R-:W-:Y:S02]  /*1b70*/  VIADD R8, R8, 0x4 ;  /* 0x0000000408087836 */ /* 0x000fe40000000000 */
[----:B------:R-:W-:Y:S01]  /*1b80*/  VIADD R7, R7, 0x4 ;  /* 0x0000000407077836 */ /* 0x000fe20000000000 */
[----:B0-----:R-:W-:-:S08]  /*1b90*/  DADD R18, R12, R10 ;  /* 0x000000000c127229 */ /* 0x001fd0000000000a */
[----:B--2---:R-:W-:Y:S01]  /*1ba0*/  DADD R18, R18, R16 ;  /* 0x0000000012127229 */ /* 0x004fe20000000010 */
[----:B------:R-:W-:-:S07]  /*1bb0*/  IADD3 R10, P0, PT, R14, UR14, RZ ;  /* 0x0000000e0e0a7c10 */ /* 0x000fce000ff1e0ff */
[----:B---3--:R-:W-:Y:S01]  /*1bc0*/  DADD R18, R18, R20 ;  /* 0x0000000012127229 */ /* 0x008fe20000000014 */
[----:B------:R-:W-:-:S07]  /*1bd0*/  IADD3.X R11, PT, PT, R22, UR15, RZ, P0, !PT ;  /* 0x0000000f160b7c10 */ /* 0x000fce00087fe4ff */
[----:B------:R-:W-:Y:S01]  /*1be0*/  DMUL R18, R18, 0.25 ;  /* 0x3fd0000012127828 */ /* 0x000fe20000000000 */
[----:B------:R-:W-:-:S06]  /*1bf0*/  ISETP.NE.AND P0, PT, R8, RZ, PT ;  /* 0x000000ff0800720c */ /* 0x000fcc0003f05270 */
[----:B------:R1:W-:Y:S07]  /*1c00*/  STG.E.64 desc[UR6][R10.64+0x8], R18 ;  /* 0x000008120a007986 */ /* 0x0003ee000c101b06 */
[----:B------:R-:W-:Y:S05]  /*1c10*/  @P0 BRA `(.L_x_3) ;  /* 0xfffffff000f40947 */ /* 0x000fea000383ffff */
.L_x_2:
[----:B--2---:R-:W-:Y:S05]  /*1c20*/  BSYNC.RECONVERGENT B0 ;  /* 0x0000000000007941 */ /* 0x004fea0003800200 */
.L_x_1:
[----:B------:R-:W-:-:S13]  /*1c30*/  ISETP.NE.AND P0, PT, R3, RZ, PT ;  /* 0x000000ff0300720c */ /* 0x000fda0003f05270 */
[----:B------:R-:W-:Y:S05]  /*1c40*/  @!P0 EXIT ;  /* 0x000000000000894d */ /* 0x000fea0003800000 */
[----:B------:R-:W-:Y:S01]  /*1c50*/  IABS R5, R4 ;  /* 0x0000000400057213 */ /* 0x000fe20000000000 */
[----:B------:R-:W2:Y:S01]  /*1c60*/  LDCU UR8, c[0x0][0x3a8] ;  /* 0x00007500ff0877ac */ /* 0x000ea20008000800 */
[----:B-1----:R-:W1:Y:S01]  /*1c70*/  LDC R10, c[0x0][0x390] ;  /* 0x0000e400ff0a7b82 */ /* 0x002e620000000800 */
[----:B0-----:R-:W-:Y:S01]  /*1c80*/  IMAD.MOV R18, RZ, RZ, -R3 ;  /* 0x000000ffff127224 */ /* 0x001fe200078e0a03 */
[----:B------:R-:W0:Y:S01]  /*1c90*/  I2F.RP R8, R5 ;  /* 0x0000000500087306 */ /* 0x000e220000209400 */
[----:B------:R-:W3:Y:S01]  /*1ca0*/  LDCU UR4, c[0x0][0x3b4] ;  /* 0x00007680ff0477ac */ /* 0x000ee20008000800 */
[----:B------:R-:W4:Y:S04]  /*1cb0*/  LDCU UR5, c[0x0][0x3a4] ;  /* 0x00007480ff0577ac */ /* 0x000f280008000800 */
[----:B------:R-:W1:Y:S02]  /*1cc0*/  LDC.64 R6, c[0x0][0x380] ;  /* 0x0000e000ff067b82 */ /* 0x000e640000000a00 */
[----:B0-----:R-:W0:Y:S01]  /*1cd0*/  MUFU.RCP R8, R8 ;  /* 0x0000000800087308 */ /* 0x001e220000001000 */
[----:B--2---:R-:W-:Y:S01]  /*1ce0*/  VIMNMX R14, PT, PT, R0, UR8, PT ;  /* 0x00000008000e7c48 */ /* 0x004fe2000bfe0100 */
[----:B------:R-:W2:Y:S03]  /*1cf0*/  LDCU.128 UR8, c[0x0][0x380] ;  /* 0x00007000ff0877ac */ /* 0x000ea60008000c00 */
[----:B---3--:R-:W-:-:S02]  /*1d00*/  IADD3 R9, PT, PT, R14, UR4, R9 ;  /* 0x000000040e097c10 */ /* 0x008fc4000fffe009 */
[----:B------:R-:W-:-:S03]  /*1d10*/  SHF.R.S32.HI R14, RZ, 0x1f, R2 ;  /* 0x0000001fff0e7819 */ /* 0x000fc60000011402 */
[----:B----4-:R-:W-:Y:S02]  /*1d20*/  IMAD R11, R0, UR5, R9 ;  /* 0x00000005000b7c24 */ /* 0x010fe4000f8e0209 */
[----:B0-----:R-:W-:-:S04]  /*1d30*/  VIADD R12, R8, 0xffffffe ;  /* 0x0ffffffe080c7836 */ /* 0x001fc80000000000 */
[----:B------:R0:W3:Y:S02]  /*1d40*/  F2I.FTZ.U32.TRUNC.NTZ R13, R12 ;  /* 0x0000000c000d7305 */ /* 0x0000e4000021f000 */
[----:B0-----:R-:W-:Y:S02]  /*1d50*/  IMAD.MOV.U32 R12, RZ, RZ, RZ ;  /* 0x000000ffff0c7224 */ /* 0x001fe400078e00ff */
[----:B---3--:R-:W-:-:S04]  /*1d60*/  IMAD.MOV R8, RZ, RZ, -R13 ;  /* 0x000000ffff087224 */ /* 0x008fc800078e0a0d */
[----:B------:R-:W-:-:S04]  /*1d70*/  IMAD R15, R8, R5, RZ ;  /* 0x00000005080f7224 */ /* 0x000fc800078e02ff */
[----:B-12---:R-:W-:-:S07]  /*1d80*/  IMAD.HI.U32 R0, R13, R15, R12 ;  /* 0x0000000f0d007227 */ /* 0x006fce00078e000c */
.L_x_4:
[----:B0-----:R-:W-:Y:S02]  /*1d90*/  IABS R2, R4 ;  /* 0x0000000400027213 */ /* 0x001fe40000000000 */
[----:B------:R-:W-:-:S03]  /*1da0*/  IABS R3, R11 ;  /* 0x0000000b00037213 */ /* 0x000fc60000000000 */
[----:B------:R-:W-:Y:S02]  /*1db0*/  IMAD.MOV R8, RZ, RZ, -R2 ;  /* 0x000000ffff087224 */ /* 0x000fe400078e0a02 */
[----:B------:R-:W-:-:S04]  /*1dc0*/  IMAD.HI.U32 R2, R0, R3, RZ ;  /* 0x0000000300027227 */ /* 0x000fc800078e00ff */
[----:B------:R-:W-:Y:S01]  /*1dd0*/  IMAD R8, R2, R8, R3 ;  /* 0x0000000802087224 */ /* 0x000fe200078e0203 */
[----:B------:R-:W-:-:S04]  /*1de0*/  IABS R3, R4 ;  /* 0x0000000400037213 */ /* 0x000fc80000000000 */
[----:B------:R-:W-:-:S13]  /*1df0*/  ISETP.GT.U32.AND P1, PT, R5, R8, PT ;  /* 0x000000080500720c */ /* 0x000fda0003f24070 */
[----:B------:R-:W-:Y:S01]  /*1e00*/  @!P1 IMAD.IADD R8, R8, 0x1, -R3 ;  /* 0x0000000108089824 */ /* 0x000fe200078e0a03 */
[----:B------:R-:W-:Y:S01]  /*1e10*/  LOP3.LUT R3, R11, R4, RZ, 0x3c, !PT ;  /* 0x000000040b037212 */ /* 0x000fe200078e3cff */
[----:B------:R-:W-:Y:S01]  /*1e20*/  @!P1 VIADD R2, R2, 0x1 ;  /* 0x0000000102029836 */ /* 0x000fe20000000000 */
[----:B------:R-:W-:Y:S02]  /*1e30*/  ISETP.NE.AND P1, PT, R4, RZ, PT ;  /* 0x000000ff0400720c */ /* 0x000fe40003f25270 */
[----:B------:R-:W-:Y:S02]  /*1e40*/  ISETP.GE.U32.AND P0, PT, R8, R5, PT ;  /* 0x000000050800720c */ /* 0x000fe40003f06070 */
[----:B------:R-:W-:-:S11]  /*1e50*/  ISETP.GE.AND P2, PT, R3, RZ, PT ;  /* 0x000000ff0300720c */ /* 0x000fd60003f46270 */
[----:B------:R-:W-:-:S04]  /*1e60*/  @P0 VIADD R2, R2, 0x1 ;  /* 0x0000000102020836 */ /* 0x000fc80000000000 */
[----:B------:R-:W-:Y:S01]  /*1e70*/  @!P2 IMAD.MOV R2, RZ, RZ, -R2 ;  /* 0x000000ffff02a224 */ /* 0x000fe200078e0a02 */
[----:B------:R-:W-:-:S05]  /*1e80*/  @!P1 LOP3.LUT R2, RZ, R4, RZ, 0x33, !PT ;  /* 0x00000004ff029212 */ /* 0x000fca00078e33ff */
[----:B------:R-:W-:Y:S02]  /*1e90*/  IMAD.MOV R3, RZ, RZ, -R2 ;  /* 0x000000ffff037224 */ /* 0x000fe400078e0a02 */
[----:B------:R-:W-:Y:S02]  /*1ea0*/  IMAD R2, R2, R10, R10 ;  /* 0x0000000a02027224 */ /* 0x000fe400078e020a */
[----:B------:R-:W-:-:S05]  /*1eb0*/  IMAD R3, R4, R3, R11 ;  /* 0x0000000304037224 */ /* 0x000fca00078e020b */
[C---:B------:R-:W-:Y:S02]  /*1ec0*/  IADD3 R17, P0, PT, R3.reuse, R2, RZ ;  /* 0x0000000203117210 */ /* 0x040fe40007f1e0ff */
[----:B------:R-:W-:Y:S01]  /*1ed0*/  SHF.R.S32.HI R9, RZ, 0x1f, R3 ;  /* 0x0000001fff097819 */ /* 0x000fe20000011403 */
[----:B------:R-:W-:Y:S01]  /*1ee0*/  IMAD.IADD R3, R3, 0x1, R2 ;  /* 0x0000000103037824 */ /* 0x000fe200078e0202 */
[C---:B------:R-:W-:Y:S01]  /*1ef0*/  IADD3 R13, P1, PT, R17.reuse, R10, RZ ;  /* 0x0000000a110d7210 */ /* 0x040fe20007f3e0ff */
[----:B------:R-:W-:Y:S01]  /*1f00*/  IMAD.SHL.U32 R15, R17, 0x8, RZ ;  /* 0x00000008110f7824 */ /* 0x000fe200078e00ff */
[----:B------:R-:W-:Y:S01]  /*1f10*/  LEA.HI.X.SX32 R21, R2, R9, 0x1, P0 ;  /* 0x0000000902157211 */ /* 0x000fe200000f0eff */
[----:B------:R-:W-:-:S03]  /*1f20*/  IMAD.WIDE R2, R3, 0x8, R6 ;  /* 0x0000000803027825 */ /* 0x000fc600078e0206 */
[--C-:B------:R-:W-:Y:S02]  /*1f30*/  SHF.L.U64.HI R19, R17, 0x3, R21.reuse ;  /* 0x0000000311137819 */ /* 0x100fe40000010215 */
[----:B------:R-:W-:Y:S01]  /*1f40*/  IADD3 R8, P0, PT, R15, UR8, RZ ;  /* 0x000000080f087c10 */ /* 0x000fe2000ff1e0ff */
[----:B------:R-:W-:Y:S01]  /*1f50*/  IMAD.X R16, R14, 0x1, R21, P1 ;  /* 0x000000010e107824 */ /* 0x000fe200008e0615 */
[----:B------:R-:W2:Y:S02]  /*1f60*/  LDG.E.64 R2, desc[UR6][R2.64] ;  /* 0x0000000602027981 */ /* 0x000ea4000c1e1b00 */
[----:B------:R-:W-:Y:S02]  /*1f70*/  IADD3.X R9, PT, PT, R19, UR9, RZ, P0, !PT ;  /* 0x0000000913097c10 */ /* 0x000fe400087fe4ff */
[----:B------:R-:W-:Y:S02]  /*1f80*/  LEA R12, P0, R13, UR8, 0x3 ;  /* 0x000000080d0c7c11 */ /* 0x000fe4000f8018ff */
[----:B------:R-:W-:-:S02]  /*1f90*/  IADD3 R17, P1, PT, R17, -R10, RZ ;  /* 0x8000000a11117210 */ /* 0x000fc40007f3e0ff */
[----:B------:R-:W2:Y:S01]  /*1fa0*/  LDG.E.64 R8, desc[UR6][R8.64+0x10] ;  /* 0x0000100608087981 */ /* 0x000ea2000c1e1b00 */
[----:B------:R-:W-:Y:S02]  /*1fb0*/  LEA.HI.X R13, R13, UR9, R16, 0x3, P0 ;  /* 0x000000090d0d7c11 */ /* 0x000fe400080f1c10 */
[----:B------:R-:W-:Y:S01]  /*1fc0*/  IMAD.X R20, R21, 0x1, ~R14, P1 ;  /* 0x0000000115147824 */ /* 0x000fe200008e0e0e */
[----:B------:R-:W-:-:S03]  /*1fd0*/  LEA R16, P0, R17, UR8, 0x3 ;  /* 0x0000000811107c11 */ /* 0x000fc6000f8018ff */
[----:B------:R-:W3:Y:S01]  /*1fe0*/  LDG.E.64 R12, desc[UR6][R12.64+0x8] ;  /* 0x000008060c0c7981 */ /* 0x000ee2000c1e1b00 */
[----:B------:R-:W-:-:S06]  /*1ff0*/  LEA.HI.X R17, R17, UR9, R20, 0x3, P0 ;  /* 0x0000000911117c11 */ /* 0x000fcc00080f1c14 */
[----:B------:R-:W4:Y:S01]  /*2000*/  LDG.E.64 R16, desc[UR6][R16.64+0x8] ;  /* 0x0000080610107981 */ /* 0x000f22000c1e1b00 */
[----:B------:R-:W-:Y:S01]  /*2010*/  VIADD R18, R18, 0x1 ;  /* 0x0000000112127836 */ /* 0x000fe20000000000 */
[----:B--2---:R-:W-:Y:S01]  /*2020*/  DADD R2, R8, R2 ;  /* 0x0000000008027229 */ /* 0x004fe20000000002 */
[----:B------:R-:W-:-:S07]  /*2030*/  IADD3 R8, P0, PT, R15, UR10, RZ ;  /* 0x0000000a0f087c10 */ /* 0x000fce000ff1e0ff */
[----:B---3--:R-:W-:Y:S01]  /*2040*/  DADD R2, R2, R12 ;  /* 0x0000000002027229 */ /* 0x008fe2000000000c */
[----:B------:R-:W-:Y:S02]  /*2050*/  IADD3.X R9, PT, PT, R19, UR11, RZ, P0, !PT ;  /* 0x0000000b13097c10 */ /* 0x000fe400087fe4ff */
[----:B------:R-:W-:-:S05]  /*2060*/  ISETP.NE.AND P0, PT, R18, RZ, PT ;  /* 0x000000ff1200720c */ /* 0x000fca0003f05270 */
[----:B----4-:R-:W-:-:S08]  /*2070*/  DADD R2, R2, R16 ;  /* 0x0000000002027229 */ /* 0x010fd00000000010 */
[----:B------:R-:W-:-:S07]  /*2080*/  DMUL R2, R2, 0.25 ;  /* 0x3fd0000002027828 */ /* 0x000fce0000000000 */
[----:B------:R0:W-:Y:S01]  /*2090*/  STG.E.64 desc[UR6][R8.64+0x8], R2 ;  /* 0x0000080208007986 */ /* 0x0001e2000c101b06 */
[----:B------:R-:W-:Y:S05]  /*20a0*/  @!P0 EXIT ;  /* 0x000000000000894d */ /* 0x000fea0003800000 */
[----:B------:R-:W-:Y:S01]  /*20b0*/  VIADD R11, R11, 0x1 ;  /* 0x000000010b0b7836 */ /* 0x000fe20000000000 */
[----:B------:R-:W-:Y:S06]  /*20c0*/  BRA `(.L_x_4) ;  /* 0xfffffffc00307947 */ /* 0x000fec000383ffff */
.L_x_0:
        /* <DEDUP_REMOVED lines=234> */
.L_x_7:
        /* <DEDUP_REMOVED lines=195> */
.L_x_6:
[----:B--2---:R-:W-:Y:S05]  /*3ba0*/  BSYNC.RECONVERGENT B0 ;  /* 0x0000000000007941 */ /* 0x004fea0003800200 */
.L_x_5:
[----:B------:R-:W-:-:S13]  /*3bb0*/  ISETP.NE.AND P0, PT, R3, RZ, PT ;  /* 0x000000ff0300720c */ /* 0x000fda0003f05270 */
[----:B------:R-:W-:Y:S05]  /*3bc0*/  @!P0 EXIT ;  /* 0x000000000000894d */ /* 0x000fea0003800000 */
[-C--:B------:R-:W-:Y:S01]  /*3bd0*/  IABS R5, R4.reuse ;  /* 0x0000000400057213 */ /* 0x080fe20000000000 */
[----:B------:R-:W2:Y:S01]  /*3be0*/  LDCU UR8, c[0x0][0x3b0] ;  /* 0x00007600ff0877ac */ /* 0x000ea20008000800 */
[----:B------:R-:W3:Y:S01]  /*3bf0*/  LDC R14, c[0x0][0x390] ;  /* 0x0000e400ff0e7b82 */ /* 0x000ee20000000800 */
[----:B------:R-:W-:Y:S01]  /*3c00*/  ISETP.NE.AND P0, PT, R4, RZ, PT ;  /* 0x000000ff0400720c */ /* 0x000fe20003f05270 */
[----:B------:R-:W4:Y:S01]  /*3c10*/  I2F.RP R8, R5 ;  /* 0x0000000500087306 */ /* 0x000f220000209400 */
[----:B------:R-:W5:Y:S01]  /*3c20*/  LDCU UR4, c[0x0][0x3b4] ;  /* 0x00007680ff0477ac */ /* 0x000f620008000800 */
[----:B01----:R-:W-:Y:S01]  /*3c30*/  IMAD.MOV R18, RZ, RZ, -R3 ;  /* 0x000000ffff127224 */ /* 0x003fe200078e0a03 */
[----:B------:R-:W-:Y:S01]  /*3c40*/  LOP3.LUT R17, RZ, R4, RZ, 0x33, !PT ;  /* 0x00000004ff117212 */ /* 0x000fe200078e33ff */
[----:B------:R-:W0:Y:S02]  /*3c50*/  LDCU UR5, c[0x0][0x3ac] ;  /* 0x00007580ff0577ac */ /* 0x000e240008000800 */
[----:B------:R-:W1:Y:S02]  /*3c60*/  LDC.64 R6, c[0x0][0x380] ;  /* 0x0000e000ff067b82 */ /* 0x000e640000000a00 */
[----:B----4-:R-:W4:Y:S01]  /*3c70*/  MUFU.RCP R8, R8 ;  /* 0x0000000800087308 */ /* 0x010f220000001000 */
[----:B--2---:R-:W-:Y:S01]  /*3c80*/  VIMNMX R12, PT, PT, R0, UR8, PT ;  /* 0x00000008000c7c48 */ /* 0x004fe2000bfe0100 */
[----:B------:R-:W2:Y:S03]  /*3c90*/  LDCU.128 UR8, c[0x0][0x380] ;  /* 0x00007000ff0877ac */ /* 0x000ea60008000c00 */
[----:B-----5:R-:W-:-:S05]  /*3ca0*/  IADD3 R9, PT, PT, R12, UR4, R9 ;  /* 0x000000040c097c10 */ /* 0x020fca000fffe009 */
[----:B0-----:R-:W-:Y:S02]  /*3cb0*/  IMAD R15, R0, UR5, R9 ;  /* 0x00000005000f7c24 */ /* 0x001fe4000f8e0209 */
[----:B----4-:R-:W-:-:S04]  /*3cc0*/  VIADD R10, R8, 0xffffffe ;  /* 0x0ffffffe080a7836 */ /* 0x010fc80000000000 */
[----:B------:R0:W4:Y:S02]  /*3cd0*/  F2I.FTZ.U32.TRUNC.NTZ R11, R10 ;  /* 0x0000000a000b7305 */ /* 0x000124000021f000 */
[----:B0-----:R-:W-:Y:S02]  /*3ce0*/  IMAD.MOV.U32 R10, RZ, RZ, RZ ;  /* 0x000000ffff0a7224 */ /* 0x001fe400078e00ff */
[----:B----4-:R-:W-:-:S04]  /*3cf0*/  IMAD.MOV R16, RZ, RZ, -R11 ;  /* 0x000000ffff107224 */ /* 0x010fc800078e0a0b */
[----:B------:R-:W-:Y:S01]  /*3d00*/  IMAD R13, R16, R5, RZ ;  /* 0x00000005100d7224 */ /* 0x000fe200078e02ff */
[----:B------:R-:W-:-:S03]  /*3d10*/  SHF.R.S32.HI R16, RZ, 0x1f, R2 ;  /* 0x0000001fff107819 */ /* 0x000fc60000011402 */
[----:B-123--:R-:W-:-:S07]  /*3d20*/  IMAD.HI.U32 R0, R11, R13, R10 ;  /* 0x0000000d0b007227 */ /* 0x00efce00078e000a */
.L_x_8:
        /* <DEDUP_REMOVED lines=9> */
[----:B------:R-:W-:-:S03]  /*3dc0*/  @!P2 VIADD R2, R2, 0x1 ;  /* 0x000000010202a836 */ /* 0x000fc60000000000 */
[----:B------:R-:W-:Y:S02]  /*3dd0*/  ISETP.GE.U32.AND P1, PT, R8, R5, PT ;  /* 0x000000050800720c */ /* 0x000fe40003f26070 */
[----:B------:R-:W-:-:S11]  /*3de0*/  ISETP.GE.AND P3, PT, R3, RZ, PT ;  /* 0x000000ff0300720c */ /* 0x000fd60003f66270 */
[----:B------:R-:W-:-:S04]  /*3df0*/  @P1 VIADD R2, R2, 0x1 ;  /* 0x0000000102021836 */ /* 0x000fc80000000000 */
[----:B------:R-:W-:-:S05]  /*3e00*/  @!P3 IMAD.MOV R2, RZ, RZ, -R2 ;  /* 0x000000ffff02b224 */ /* 0x000fca00078e0a02 */
[----:B------:R-:W-:-:S05]  /*3e10*/  SEL R3, R17, R2, !P0 ;  /* 0x0000000211037207 */ /* 0x000fca0004000000 */
[----:B------:R-:W-:Y:S02]  /*3e20*/  IMAD.MOV R2, RZ, RZ, -R3 ;  /* 0x000000ffff027224 */ /* 0x000fe400078e0a03 */
[----:B------:R-:W-:Y:S02]  /*3e30*/  IMAD R3, R3, R14, R14 ;  /* 0x0000000e03037224 */ /* 0x000fe400078e020e */
[----:B------:R-:W-:-:S04]  /*3e40*/  IMAD R2, R4, R2, R15 ;  /* 0x0000000204027224 */ /* 0x000fc800078e020f */
[C---:B------:R-:W-:Y:S01]  /*3e50*/  IMAD.IADD R9, R2.reuse, 0x1, R3 ;  /* 0x0000000102097824 */ /* 0x040fe200078e0203 */
[----:B------:R-:W-:Y:S02]  /*3e60*/  IADD3 R11, P1, PT, R2, R3, RZ ;  /* 0x00000003020b7210 */ /* 0x000fe40007f3e0ff */
[----:B------:R-:W-:Y:S02]  /*3e70*/  SHF.R.S32.HI R8, RZ, 0x1f, R2 ;  /* 0x0000001fff087819 */ /* 0x000fe40000011402 */
        /* <DEDUP_REMOVED lines=18> */
[----:B------:R-:W-:Y:S02]  /*3fa0*/  VIADD R18, R18, 0x1 ;  /* 0x0000000112127836 */ /* 0x000fe40000000000 */
[----:B------:R-:W-:Y:S01]  /*3fb0*/  VIADD R15, R15, 0x1 ;  /* 0x000000010f0f7836 */ /* 0x000fe20000000000 */
[----:B--2---:R-:W-:-:S08]  /*3fc0*/  DADD R2, R8, R2 ;  /* 0x0000000008027229 */ /* 0x004fd00000000002 */
[----:B---3--:R-:W-:Y:S01]  /*3fd0*/  DADD R2, R2, R10 ;  /* 0x0000000002027229 */ /* 0x008fe2000000000a */
[----:B------:R-:W-:-:S07]  /*3fe0*/  IADD3 R8, P1, PT, R19, UR10, RZ ;  /* 0x0000000a13087c10 */ /* 0x000fce000ff3e0ff */
[----:B----4-:R-:W-:Y:S01]  /*3ff0*/  DADD R2, R2, R12 ;  /* 0x0000000002027229 */ /* 0x010fe2000000000c */
[----:B------:R-:W-:-:S07]  /*4000*/  IADD3.X R9, PT, PT, R20, UR11, RZ, P1, !PT ;  /* 0x0000000b14097c10 */ /* 0x000fce0008ffe4ff */
[----:B------:R-:W-:Y:S01]  /*4010*/  DMUL R2, R2, 0.25 ;  /* 0x3fd0000002027828 */ /* 0x000fe20000000000 */
[----:B------:R-:W-:-:S06]  /*4020*/  ISETP.NE.AND P1, PT, R18, RZ, PT ;  /* 0x000000ff1200720c */ /* 0x000fcc0003f25270 */
[----:B------:R0:W-:Y:S07]  /*4030*/  STG.E.64 desc[UR6][R8.64+0x8], R2 ;  /* 0x0000080208007986 */ /* 0x0001ee000c101b06 */
[----:B------:R-:W-:Y:S05]  /*4040*/  @P1 BRA `(.L_x_8) ;  /* 0xfffffffc00381947 */ /* 0x000fea000383ffff */
[----:B------:R-:W-:Y:S05]  /*4050*/  EXIT ;  /* 0x000000000000794d */ /* 0x000fea0003800000 */
.L_x_9:
[----:B------:R-:W-:-:S00]  /*4060*/  BRA `(.L_x_9) ;  /* 0xfffffffc00fc7947 */ /* 0x000fc0000383ffff */
[----:B------:R-:W-:-:S00]  /*4070*/  NOP ;  /* 0x0000000000007918 */ /* 0x000fc00000000000 */
        /* <DEDUP_REMOVED lines=8> */
.L_x_22:


//--------------------- .text._Z9jacobiBotPdS_iiiii --------------------------
	.section	.text._Z9jacobiBotPdS_iiiii,"ax",@progbits
	.align	128
        .global         _Z9jacobiBotPdS_iiiii
        .type           _Z9jacobiBotPdS_iiiii,@function
        .size           _Z9jacobiBotPdS_iiiii,(.L_x_23 - _Z9jacobiBotPdS_iiiii)
        .other          _Z9jacobiBotPdS_iiiii,@"STO_CUDA_ENTRY STV_DEFAULT"
_Z9jacobiBotPdS_iiiii:
.text._Z9jacobiBotPdS_iiiii:
        /* <DEDUP_REMOVED lines=11> */
[----:B------:R-:W5:Y:S07]  /*00b0*/  LDCU UR11, c[0x0][0x39c] ;  /* 0x00007380ff0b77ac */ /* 0x000f6e0008000800 */
[----:B------:R-:W0:Y:S01]  /*00c0*/  LDC R0, c[0x0][0x368] ;  /* 0x0000da00ff007b82 */ /* 0x000e220000000800 */
[----:B---3--:R-:W-:-:S02]  /*00d0*/  UIMAD UR4, UR6, UR8, UR4 ;  /* 0x00000008060472a4 */ /* 0x008fc4000f8e0204 */
[----:B-----5:R-:W-:Y:S02]  /*00e0*/  UISETP.NE.AND UP0, UPT, UR11, URZ, UPT ;  /* 0x000000ff0b00728c */ /* 0x020fe4000bf05270 */
[----:B-1----:R-:W-:Y:S01]  /*00f0*/  UIMAD UR4, UR4, UR7, UR5 ;  /* 0x00000007040472a4 */ /* 0x002fe2000f8e0205 */
[----:B------:R-:W1:Y:S05]  /*0100*/  LDCU.64 UR6, c[0x0][0x358] ;  /* 0x00006b00ff0677ac */ /* 0x000e6a0008000a00 */
[----:B0-----:R-:W-:-:S04]  /*0110*/  IMAD R0, R0, UR4, R7 ;  /* 0x0000000400007c24 */ /* 0x001fc8000f8e0207 */
[----:B--2---:R-:W-:-:S04]  /*0120*/  IMAD R0, R0, UR10, R5 ;  /* 0x0000000a00007c24 */ /* 0x004fc8000f8e0205 */
[----:B----4-:R-:W-:Y:S01]  /*0130*/  IMAD R0, R0, UR9, R3 ;  /* 0x0000000900007c24 */ /* 0x010fe2000f8e0203 */
[----:B-1----:R-:W-:Y:S06]  /*0140*/  BRA.U UP0, `(.L_x_10) ;  /* 0x0000000500147547 */ /* 0x002fec000b800000 */
[----:B------:R-:W0:Y:S02]  /*0150*/  LDCU UR4, c[0x0][0x3a0] ;  /* 0x00007400ff0477ac */ /* 0x000e240008000800 */
[----:B0-----:R-:W-:-:S13]  /*0160*/  ISETP.GE.AND P0, PT, R0, UR4, PT ;  /* 0x0000000400007c0c */ /* 0x001fda000bf06270 */
[----:B------:R-:W-:Y:S05]  /*0170*/  @P0 EXIT ;  /* 0x000000000000094d */ /* 0x000fea0003800000 */
[----:B------:R-:W0:Y:S01]  /*0180*/  LDC R2, c[0x0][0x390] ;  /* 0x0000e400ff027b82 */ /* 0x000e220000000800 */
[----:B------:R-:W1:Y:S01]  /*0190*/  LDCU UR4, c[0x0][0x398] ;  /* 0x00007300ff0477ac */ /* 0x000e620008000800 */
[----:B------:R-:W2:Y:S01]  /*01a0*/  LDCU.128 UR8, c[0x0][0x380] ;  /* 0x00007000ff0877ac */ /* 0x000ea20008000c00 */
[----:B-1----:R-:W-:Y:S01]  /*01b0*/  UIADD3 UR4, UPT, UPT, UR4, 0x1, URZ ;  /* 0x0000000104047890 */ /* 0x002fe2000fffe0ff */
[----:B0-----:R-:W-:Y:S01]  /*01c0*/  VIADD R3, R2, 0xfffffffe ;  /* 0xfffffffe02037836 */ /* 0x001fe20000000000 */
[----:B------:R-:W-:-:S04]  /*01d0*/  SHF.R.S32.HI R12, RZ, 0x1f, R2 ;  /* 0x0000001fff0c7819 */ /* 0x000fc80000011402 */
[----:B------:R-:W-:Y:S01]  /*01e0*/  IMAD R0, R3, UR4, R0 ;  /* 0x0000000403007c24 */ /* 0x000fe2000f8e0200 */
[-C--:B------:R-:W-:Y:S02]  /*01f0*/  IABS R7, R3.reuse ;  /* 0x0000000300077213 */ /* 0x080fe40000000000 */
[----:B------:R-:W-:Y:S02]  /*0200*/  IABS R10, R3 ;  /* 0x00000003000a7213 */ /* 0x000fe40000000000 */
[----:B------:R-:W0:Y:S08]  /*0210*/  I2F.RP R6, R7 ;  /* 0x0000000700067306 */ /* 0x000e300000209400 */
[----:B0-----:R-:W0:Y:S02]  /*0220*/  MUFU.RCP R6, R6 ;  /* 0x0000000600067308 */ /* 0x001e240000001000 */
[----:B0-----:R-:W-:-:S02]  /*0230*/  VIADD R4, R6, 0xffffffe ;  /* 0x0ffffffe06047836 */ /* 0x001fc40000000000 */
[----:B------:R-:W-:-:S04]  /*0240*/  IMAD.MOV R6, RZ, RZ, -R10 ;  /* 0x000000ffff067224 */ /* 0x000fc800078e0a0a */
[----:B------:R0:W1:Y:S02]  /*0250*/  F2I.FTZ.U32.TRUNC.NTZ R5, R4 ;  /* 0x0000000400057305 */ /* 0x000064000021f000 */
[----:B0-----:R-:W-:Y:S02]  /*0260*/  IMAD.MOV.U32 R4, RZ, RZ, RZ ;  /* 0x000000ffff047224 */ /* 0x001fe400078e00ff */
[----:B-1----:R-:W-:-:S04]  /*0270*/  IMAD.MOV R8, RZ, RZ, -R5 ;  /* 0x000000ffff087224 */ /* 0x002fc800078e0a05 */
[----:B------:R-:W-:Y:S01]  /*0280*/  IMAD R9, R8, R7, RZ ;  /* 0x0000000708097224 */ /* 0x000fe200078e02ff */
[----:B------:R-:W-:-:S03]  /*0290*/  IABS R8, R0 ;  /* 0x0000000000087213 */ /* 0x000fc60000000000 */
[----:B------:R-:W-:-:S04]  /*02a0*/  IMAD.HI.U32 R5, R5, R9, R4 ;  /* 0x0000000905057227 */ /* 0x000fc800078e0004 */
[----:B------:R-:W-:-:S04]  /*02b0*/  IMAD.MOV.U32 R4, RZ, RZ, R8 ;  /* 0x000000ffff047224 */ /* 0x000fc800078e0008 */
[----:B------:R-:W-:-:S04]  /*02c0*/  IMAD.HI.U32 R5, R5, R4, RZ ;  /* 0x0000000405057227 */ /* 0x000fc800078e00ff */
[----:B------:R-:W-:-:S05]  /*02d0*/  IMAD R4, R5, R6, R4 ;  /* 0x0000000605047224 */ /* 0x000fca00078e0204 */
[----:B------:R-:W-:-:S13]  /*02e0*/  ISETP.GT.U32.AND P1, PT, R7, R4, PT ;  /* 0x000000040700720c */ /* 0x000fda0003f24070 */
[----:B------:R-:W-:Y:S02]  /*02f0*/  @!P1 IMAD.IADD R4, R4, 0x1, -R7 ;  /* 0x0000000104049824 */ /* 0x000fe400078e0a07 */
[----:B------:R-:W-:Y:S01]  /*0300*/  @!P1 VIADD R5, R5, 0x1 ;  /* 0x0000000105059836 */ /* 0x000fe20000000000 */
[----:B------:R-:W-:Y:S02]  /*0310*/  ISETP.NE.AND P1, PT, R3, RZ, PT ;  /* 0x000000ff0300720c */ /* 0x000fe40003f25270 */
[----:B------:R-:W-:Y:S02]  /*0320*/  ISETP.GE.U32.AND P0, PT, R4, R7, PT ;  /* 0x000000070400720c */ /* 0x000fe40003f06070 */
[----:B------:R-:W-:-:S04]  /*0330*/  LOP3.LUT R4, R0, R3, RZ, 0x3c, !PT ;  /* 0x0000000300047212 */ /* 0x000fc800078e3cff */
[----:B------:R-:W-:-:S07]  /*0340*/  ISETP.GE.AND P2, PT, R4, RZ, PT ;  /* 0x000000ff0400720c */ /* 0x000fce0003f46270 */
[----:B------:R-:W-:-:S04]  /*0350*/  @P0 VIADD R5, R5, 0x1 ;  /* 0x0000000105050836 */ /* 0x000fc80000000000 */
[----:B------:R-:W-:Y:S02]  /*0360*/  IMAD.MOV.U32 R7, RZ, RZ, R5 ;  /* 0x000000ffff077224 */ /* 0x000fe400078e0005 */
[----:B------:R-:W0:Y:S02]  /*0370*/  LDC.64 R4, c[0x0][0x380] ;  /* 0x0000e000ff047b82 */ /* 0x000e240000000a00 */
[----:B------:R-:W-:Y:S01]  /*0380*/  @!P2 IMAD.MOV R7, RZ, RZ, -R7 ;  /* 0x000000ffff07a224 */ /* 0x000fe200078e0a07 */
[----:B------:R-:W-:-:S05]  /*0390*/  @!P1 LOP3.LUT R7, RZ, R3, RZ, 0x33, !PT ;  /* 0x00000003ff079212 */ /* 0x000fca00078e33ff */
[----:B------:R-:W-:-:S04]  /*03a0*/  IMAD.MOV R6, RZ, RZ, -R7 ;  /* 0x000000ffff067224 */ /* 0x000fc800078e0a07 */
[----:B------:R-:W-:Y:S02]  /*03b0*/  IMAD R3, R3, R6, R0 ;  /* 0x0000000603037224 */ /* 0x000fe400078e0200 */
[----:B------:R-:W-:-:S03]  /*03c0*/  IMAD R6, R7, R2, R2 ;  /* 0x0000000207067224 */ /* 0x000fc600078e0202 */
[----:B------:R-:W-:Y:S02]  /*03d0*/  SHF.R.S32.HI R7, RZ, 0x1f, R3 ;  /* 0x0000001fff077819 */ /* 0x000fe40000011403 */
[C---:B------:R-:W-:Y:S01]  /*03e0*/  IADD3 R13, P0, PT, R3.reuse, R6, RZ ;  /* 0x00000006030d7210 */ /* 0x040fe20007f1e0ff */
[----:B------:R-:W-:-:S03]  /*03f0*/  IMAD.IADD R3, R3, 0x1, R6 ;  /* 0x0000000103037824 */ /* 0x000fc600078e0206 */
[----:B------:R-:W-:Y:S01]  /*0400*/  LEA.HI.X.SX32 R15, R6, R7, 0x1, P0 ;  /* 0x00000007060f7211 */ /* 0x000fe200000f0eff */
[C---:B------:R-:W-:Y:S01]  /*0410*/  IMAD.SHL.U32 R0, R13.reuse, 0x8, RZ ;  /* 0x000000080d007824 */ /* 0x040fe200078e00ff */
[----:B------:R-:W-:Y:S01]  /*0420*/  IADD3 R7, P1, PT, R13, R2, RZ ;  /* 0x000000020d077210 */ /* 0x000fe20007f3e0ff */
[----:B0-----:R-:W-:Y:S01]  /*0430*/  IMAD.WIDE R4, R3, 0x8, R4 ;  /* 0x0000000803047825 */ /* 0x001fe200078e0204 */
[--C-:B------:R-:W-:Y:S02]  /*0440*/  SHF.L.U64.HI R14, R13, 0x3, R15.reuse ;  /* 0x000000030d0e7819 */ /* 0x100fe4000001020f */
[----:B--2---:R-:W-:Y:S01]  /*0450*/  IADD3 R10, P0, PT, R0, UR8, RZ ;  /* 0x00000008000a7c10 */ /* 0x004fe2000ff1e0ff */
[----:B------:R-:W-:Y:S02]  /*0460*/  IMAD.X R16, R12, 0x1, R15, P1 ;  /* 0x000000010c107824 */ /* 0x000fe400008e060f */
[----:B------:R-:W2:Y:S01]  /*0470*/  LDG.E.64 R4, desc[UR6][R4.64] ;  /* 0x0000000604047981 */ /* 0x000ea2000c1e1b00 */
[----:B------:R-:W-:-:S02]  /*0480*/  IADD3.X R11, PT, PT, R14, UR9, RZ, P0, !PT ;  /* 0x000000090e0b7c10 */ /* 0x000fc400087fe4ff */
[----:B------:R-:W-:Y:S02]  /*0490*/  LEA R6, P0, R7, UR8, 0x3 ;  /* 0x0000000807067c11 */ /* 0x000fe4000f8018ff */
[----:B------:R-:W-:Y:S01]  /*04a0*/  IADD3 R2, P1, PT, R13, -R2, RZ ;  /* 0x800000020d027210 */ /* 0x000fe20007f3e0ff */
[----:B------:R-:W2:Y:S01]  /*04b0*/  LDG.E.64 R8, desc[UR6][R10.64+0x10] ;  /* 0x000010060a087981 */ /* 0x000ea2000c1e1b00 */
[----:B------:R-:W-:-:S03]  /*04c0*/  LEA.HI.X R7, R7, UR9, R16, 0x3, P0 ;  /* 0x0000000907077c11 */ /* 0x000fc600080f1c10 */
[----:B------:R-:W-:Y:S01]  /*04d0*/  IMAD.X R3, R15, 0x1, ~R12, P1 ;  /* 0x000000010f037824 */ /* 0x000fe200008e0e0c */
[C---:B------:R-:W-:Y:S02]  /*04e0*/  LEA R12, P0, R2.reuse, UR8, 0x3 ;  /* 0x00000008020c7c11 */ /* 0x040fe4000f8018ff */
[----:B------:R-:W3:Y:S02]  /*04f0*/  LDG.E.64 R6, desc[UR6][R6.64+0x8] ;  /* 0x0000080606067981 */ /* 0x000ee4000c1e1b00 */
[----:B------:R-:W-:-:S05]  /*0500*/  LEA.HI.X R13, R2, UR9, R3, 0x3, P0 ;  /* 0x00000009020d7c11 */ /* 0x000fca00080f1c03 */
[----:B------:R-:W4:Y:S01]  /*0510*/  LDG.E.64 R2, desc[UR6][R12.64+0x8] ;  /* 0x000008060c027981 */ /* 0x000f22000c1e1b00 */
[----:B--2---:R-:W-:-:S08]  /*0520*/  DADD R8, R8, R4 ;  /* 0x0000000008087229 */ /* 0x004fd00000000004 */
[----:B---3--:R-:W-:Y:S01]  /*0530*/  DADD R8, R8, R6 ;  /* 0x0000000008087229 */ /* 0x008fe20000000006 */
[----:B------:R-:W-:-:S07]  /*0540*/  IADD3 R4, P0, PT, R0, UR10, RZ ;  /* 0x0000000a00047c10 */ /* 0x000fce000ff1e0ff */
[----:B----4-:R-:W-:Y:S01]  /*0550*/  DADD R2, R8, R2 ;  /* 0x0000000008027229 */ /* 0x010fe20000000002 */
[----:B------:R-:W-:-:S07]  /*0560*/  IADD3.X R5, PT, PT, R14, UR11, RZ, P0, !PT ;  /* 0x0000000b0e057c10 */ /* 0x000fce00087fe4ff */
[----:B------:R-:W-:-:S07]  /*0570*/  DMUL R2, R2, 0.25 ;  /* 0x3fd0000002027828 */ /* 0x000fce0000000000 */
[----:B------:R-:W-:Y:S01]  /*0580*/  STG.E.64 desc[UR6][R4.64+0x8], R2 ;  /* 0x0000080204007986 */ /* 0x000fe2000c101b06 */
[----:B------:R-:W-:Y:S05]  /*0590*/  EXIT ;  /* 0x000000000000794d */ /* 0x000fea0003800000 */
.L_x_10:
[----:B------:R-:W0:Y:S01]  /*05a0*/  LDCU UR5, c[0x0][0x3a0] ;  /* 0x00007400ff0577ac */ /* 0x000e220008000800 */
[----:B------:R-:W-:-:S06]  /*05b0*/  UIADD3 UR4, UPT, UPT, UR11, 0x1, URZ ;  /* 0x000000010b047890 */ /* 0x000fcc000fffe0ff */
[----:B------:R-:W-:Y:S01]  /*05c0*/  IMAD.U32 R8, RZ, RZ, UR4 ;  /* 0x00000004ff087e24 */ /* 0x000fe2000f8e00ff */
[----:B0-----:R-:W-:-:S13]  /*05d0*/  ISETP.GE.AND P0, PT, R0, UR5, PT ;  /* 0x0000000500007c0c */ /* 0x001fda000bf06270 */
[----:B------:R-:W-:-:S05]  /*05e0*/  @P0 IMAD R8, RZ, RZ, UR11 ;  /* 0x0000000bff080e24 */ /* 0x000fca000f8e02ff */
[----:B------:R-:W-:-:S13]  /*05f0*/  ISETP.GE.AND P0, PT, R8, 0x1, PT ;  /* 0x000000010800780c */ /* 0x000fda0003f06270 */
[----:B------:R-:W-:Y:S05]  /*0600*/  @!P0 EXIT ;  /* 0x000000000000894d */ /* 0x000fea0003800000 */
[----:B------:R-:W0:Y:S01]  /*0610*/  LDCU UR4, c[0x0][0x390] ;  /* 0x00007200ff0477ac */ /* 0x000e220008000800 */
[----:B------:R-:W1:Y:S01]  /*0620*/  LDC R9, c[0x0][0x398] ;  /* 0x0000e600ff097b82 */ /* 0x000e620000000800 */
[C---:B------:R-:W-:Y:S01]  /*0630*/  ISETP.GE.U32.AND P1, PT, R8.reuse, 0x4, PT ;  /* 0x000000040800780c */ /* 0x040fe20003f26070 */
[----:B------:R-:W-:Y:S01]  /*0640*/  BSSY.RECONVERGENT B0, `(.L_x_11) ;  /* 0x00000dc000007945 */ /* 0x000fe20003800200 */
[----:B------:R-:W-:Y:S01]  /*0650*/  LOP3.LUT R2, R8, 0x3, RZ, 0xc0, !PT ;  /* 0x0000000308027812 */ /* 0x000fe200078ec0ff */
[----:B------:R-:W2:Y:S01]  /*0660*/  LDCU.128 UR12, c[0x0][0x380] ;  /* 0x00007000ff0c77ac */ /* 0x000ea20008000c00 */
[----:B------:R-:W-:Y:S01]  /*0670*/  VIMNMX R7, PT, PT, R0, UR5, PT ;  /* 0x0000000500077c48 */ /* 0x000fe2000bfe0100 */
[----:B------:R-:W-:Y:S01]  /*0680*/  IMAD.MOV.U32 R5, RZ, RZ, RZ ;  /* 0x000000ffff057224 */ /* 0x000fe200078e00ff */
[----:B------:R-:W-:Y:S01]  /*0690*/  ISETP.NE.AND P0, PT, R2, RZ, PT ;  /* 0x000000ff0200720c */ /* 0x000fe20003f05270 */
[----:B0-----:R-:W-:Y:S01]  /*06a0*/  IMAD.U32 R3, RZ, RZ, UR4 ;  /* 0x00000004ff037e24 */ /* 0x001fe2000f8e00ff */
[----:B------:R-:W0:Y:S03]  /*06b0*/  LDCU UR4, c[0x0][0x390] ;  /* 0x00007200ff0477ac */ /* 0x000e260008000800 */
[----:B------:R-:W-:-:S04]  /*06c0*/  VIADD R4, R3, 0xfffffffe ;  /* 0xfffffffe03047836 */ /* 0x000fc80000000000 */
[----:B-1----:R-:W-:Y:S01]  /*06d0*/  IMAD R10, R4, R9, R4 ;  /* 0x00000009040a7224 */ /* 0x002fe200078e0204 */
[----:B0-2---:R-:W-:Y:S06]  /*06e0*/  @!P1 BRA `(.L_x_12) ;  /* 0x0000000c00449947 */ /* 0x005fec0003800000 */
[----:B------:R-:W-:Y:S01]  /*06f0*/  IABS R6, R4 ;  /* 0x0000000400067213 */ /* 0x000fe20000000000 */
[----:B------:R-:W-:Y:S01]  /*0700*/  IMAD R7, R0, UR11, R7 ;  /* 0x0000000b00077c24 */ /* 0x000fe2000f8e0207 */
[----:B------:R-:W-:Y:S01]  /*0710*/  LOP3.LUT R5, R8, 0x7ffffffc, RZ, 0xc0, !PT ;  /* 0x7ffffffc08057812 */ /* 0x000fe200078ec0ff */
[----:B------:R-:W-:Y:S01]  /*0720*/  IMAD.MOV.U32 R8, RZ, RZ, RZ ;  /* 0x000000ffff087224 */ /* 0x000fe200078e00ff */
[----:B------:R-:W0:Y:S02]  /*0730*/  I2F.RP R11, R6 ;  /* 0x00000006000b7306 */ /* 0x000e240000209400 */
[----:B------:R-:W-:Y:S01]  /*0740*/  IADD3 R7, PT, PT, R7, 0x3, R10 ;  /* 0x0000000307077810 */ /* 0x000fe20007ffe00a */
[----:B------:R-:W-:-:S05]  /*0750*/  IMAD.MOV R10, RZ, RZ, -R5 ;  /* 0x000000ffff0a7224 */ /* 0x000fca00078e0a05 */
[----:B0-----:R-:W0:Y:S02]  /*0760*/  MUFU.RCP R11, R11 ;  /* 0x0000000b000b7308 */ /* 0x001e240000001000 */
[----:B0-----:R-:W-:-:S06]  /*0770*/  VIADD R12, R11, 0xffffffe ;  /* 0x0ffffffe0b0c7836 */ /* 0x001fcc0000000000 */
[----:B------:R-:W0:Y:S02]  /*0780*/  F2I.FTZ.U32.TRUNC.NTZ R9, R12 ;  /* 0x0000000c00097305 */ /* 0x000e24000021f000 */
[----:B0-----:R-:W-:-:S04]  /*0790*/  IMAD.MOV R13, RZ, RZ, -R9 ;  /* 0x000000ffff0d7224 */ /* 0x001fc800078e0a09 */
[----:B------:R-:W-:-:S04]  /*07a0*/  IMAD R13, R13, R6, RZ ;  /* 0x000000060d0d7224 */ /* 0x000fc800078e02ff */
[----:B------:R-:W-:Y:S01]  /*07b0*/  IMAD.HI.U32 R8, R9, R13, R8 ;  /* 0x0000000d09087227 */ /* 0x000fe200078e0008 */
[----:B------:R-:W-:-:S07]  /*07c0*/  SHF.R.S32.HI R9, RZ, 0x1f, R3 ;  /* 0x0000001fff097819 */ /* 0x000fce0000011403 */
.L_x_13:
[----:B0-----:R-:W-:Y:S01]  /*07d0*/  VIADD R17, R7, 0xfffffffd ;  /* 0xfffffffd07117836 */ /* 0x001fe20000000000 */
[-C--:B------:R-:W-:Y:S01]  /*07e0*/  IABS R11, R4.reuse ;  /* 0x00000004000b7213 */ /* 0x080fe20000000000 */
[----:B------:R-:W0:Y:S01]  /*07f0*/  LDC.64 R12, c[0x0][0x380] ;  /* 0x0000e000ff0c7b82 */ /* 0x000e220000000a00 */
[-C--:B------:R-:W-:Y:S02]  /*0800*/  IABS R21, R4.reuse ;  /* 0x0000000400157213 */ /* 0x080fe40000000000 */
[----:B------:R-:W-:Y:S01]  /*0810*/  IABS R3, R17 ;  /* 0x0000001100037213 */ /* 0x000fe20000000000 */
[----:B------:R-:W-:Y:S01]  /*0820*/  IMAD.MOV R11, RZ, RZ, -R11 ;  /* 0x000000ffff0b7224 */ /* 0x000fe200078e0a0b */
[----:B------:R-:W-:-:S03]  /*0830*/  LOP3.LUT R20, RZ, R4, RZ, 0x33, !PT ;  /* 0x00000004ff147212 */ /* 0x000fc600078e33ff */
        /* <DEDUP_REMOVED lines=13> */
[----:B------:R-:W-:-:S04]  /*0910*/  IMAD.MOV R15, RZ, RZ, -R8 ;  /* 0x000000ffff0f7224 */ /* 0x000fc800078e0a08 */
[----:B------:R-:W-:Y:S02]  /*0920*/  IMAD R14, R4, R15, R17 ;  /* 0x0000000f040e7224 */ /* 0x000fe400078e0211 */
[----:B------:R-:W-:-:S03]  /*0930*/  IMAD R15, R8, R3, R3 ;  /* 0x00000003080f7224 */ /* 0x000fc600078e0203 */
[----:B------:R-:W-:Y:S01]  /*0940*/  SHF.R.S32.HI R6, RZ, 0x1f, R14 ;  /* 0x0000001fff067819 */ /* 0x000fe2000001140e */
[C---:B------:R-:W-:Y:S01]  /*0950*/  IMAD.IADD R19, R14.reuse, 0x1, R15 ;  /* 0x000000010e137824 */ /* 0x040fe200078e020f */
[----:B------:R-:W-:-:S03]  /*0960*/  IADD3 R8, P2, PT, R14, R15, RZ ;  /* 0x0000000f0e087210 */ /* 0x000fc60007f5e0ff */
[----:B0-----:R-:W-:Y:S01]  /*0970*/  IMAD.WIDE R18, R19, 0x8, R12 ;  /* 0x0000000813127825 */ /* 0x001fe200078e020c */
[----:B------:R-:W-:-:S03]  /*0980*/  LEA.HI.X.SX32 R6, R15, R6, 0x1, P2 ;  /* 0x000000060f067211 */ /* 0x000fc600010f0eff */
[C---:B------:R-:W-:Y:S01]  /*0990*/  IMAD.SHL.U32 R24, R8.reuse, 0x8, RZ ;  /* 0x0000000808187824 */ /* 0x040fe200078e00ff */
[----:B------:R-:W-:Y:S01]  /*09a0*/  SHF.L.U64.HI R16, R8, 0x3, R6 ;  /* 0x0000000308107819 */ /* 0x000fe20000010206 */
[----:B------:R-:W2:Y:S03]  /*09b0*/  LDG.E.64 R18, desc[UR6][R18.64] ;  /* 0x0000000612127981 */ /* 0x000ea6000c1e1b00 */
[----:B------:R-:W-:-:S04]  /*09c0*/  IADD3 R28, P2, PT, R24, UR12, RZ ;  /* 0x0000000c181c7c10 */ /* 0x000fc8000ff5e0ff */
[----:B------:R-:W-:Y:S02]  /*09d0*/  IADD3.X R29, PT, PT, R16, UR13, RZ, P2, !PT ;  /* 0x0000000d101d7c10 */ /* 0x000fe400097fe4ff */
[CC--:B------:R-:W-:Y:S02]  /*09e0*/  IADD3 R14, P2, PT, R8.reuse, R3.reuse, RZ ;  /* 0x00000003080e7210 */ /* 0x0c0fe40007f5e0ff */
[----:B------:R-:W-:Y:S02]  /*09f0*/  IADD3 R8, P3, PT, R8, -R3, RZ ;  /* 0x8000000308087210 */ /* 0x000fe40007f7e0ff */
[----:B------:R-:W2:Y:S01]  /*0a00*/  LDG.E.64 R28, desc[UR6][R28.64+0x10] ;  /* 0x000010061c1c7981 */ /* 0x000ea2000c1e1b00 */
[----:B------:R-:W-:Y:S01]  /*0a10*/  IMAD.X R15, R9, 0x1, R6, P2 ;  /* 0x00000001090f7824 */ /* 0x000fe200010e0606 */
[----:B------:R-:W-:-:S04]  /*0a20*/  LEA R22, P2, R14, UR12, 0x3 ;  /* 0x0000000c0e167c11 */ /* 0x000fc8000f8418ff */
[----:B------:R-:W-:Y:S01]  /*0a30*/  LEA.HI.X R23, R14, UR13, R15, 0x3, P2 ;  /* 0x0000000d0e177c11 */ /* 0x000fe200090f1c0f */
[----:B------:R-:W-:Y:S01]  /*0a40*/  IMAD.X R15, R6, 0x1, ~R9, P3 ;  /* 0x00000001060f7824 */ /* 0x000fe200018e0e09 */
[----:B------:R-:W-:-:S04]  /*0a50*/  LEA R14, P2, R8, UR12, 0x3 ;  /* 0x0000000c080e7c11 */ /* 0x000fc8000f8418ff */
[----:B------:R-:W3:Y:S01]  /*0a60*/  LDG.E.64 R22, desc[UR6][R22.64+0x8] ;  /* 0x0000080616167981 */ /* 0x000ee2000c1e1b00 */
        /* <DEDUP_REMOVED lines=26> */
[----:B--2---:R-:W-:-:S08]  /*0c10*/  DADD R18, R28, R18 ;  /* 0x000000001c127229 */ /* 0x004fd00000000012 */
[----:B---3--:R-:W-:Y:S01]  /*0c20*/  DADD R22, R18, R22 ;  /* 0x0000000012167229 */ /* 0x008fe20000000016 */
        /* <DEDUP_REMOVED lines=8> */
[----:B------:R-:W-:Y:S01]  /*0cb0*/  DMUL R14, R14, 0.25 ;  /* 0x3fd000000e0e7828 */ /* 0x000fe20000000000 */
[----:B------:R-:W-:Y:S02]  /*0cc0*/  IMAD.IADD R23, R18, 0x1, R19 ;  /* 0x0000000112177824 */ /* 0x000fe400078e0213 */
[----:B------:R-:W-:Y:S02]  /*0cd0*/  SHF.L.U64.HI R16, R17, 0x3, R28 ;  /* 0x0000000311107819 */ /* 0x000fe4000001021c */
[----:B------:R-:W-:Y:S02]  /*0ce0*/  IADD3 R18, P2, PT, R26, UR12, RZ ;  /* 0x0000000c1a127c10 */ /* 0x000fe4000ff5e0ff */
[----:B------:R0:W-:Y:S02]  /*0cf0*/  STG.E.64 desc[UR6][R24.64+0x8], R14 ;  /* 0x0000080e18007986 */ /* 0x0001e4000c101b06 */
[----:B------:R-:W-:-:S06]  /*0d00*/  IADD3.X R19, PT, PT, R16, UR13, RZ, P2, !PT ;  /* 0x0000000d10137c10 */ /* 0x000fcc00097fe4ff */
[----:B------:R-:W2:Y:S01]  /*0d10*/  LDG.E.64 R18, desc[UR6][R18.64+0x10] ;  /* 0x0000100612127981 */ /* 0x000ea2000c1e1b00 */
[----:B0-----:R-:W-:-:S06]  /*0d20*/  IMAD.WIDE R14, R23, 0x8, R12 ;  /* 0x00000008170e7825 */ /* 0x001fcc00078e020c */
[----:B------:R-:W2:Y:S01]  /*0d30*/  LDG.E.64 R14, desc[UR6][R14.64] ;  /* 0x000000060e0e7981 */ /* 0x000ea2000c1e1b00 */
[----:B------:R-:W-:-:S05]  /*0d40*/  IADD3 R23, P2, PT, R17, R3, RZ ;  /* 0x0000000311177210 */ /* 0x000fca0007f5e0ff */
[----:B------:R-:W-:Y:S01]  /*0d50*/  IMAD.X R27, R9, 0x1, R28, P2 ;  /* 0x00000001091b7824 */ /* 0x000fe200010e061c */
        /* <DEDUP_REMOVED lines=8> */
[----:B------:R-:W-:Y:S01]  /*0de0*/  VIADD R17, R7, 0xffffffff ;  /* 0xffffffff07117836 */ /* 0x000fe20000000000 */
[----:B--2---:R-:W-:-:S04]  /*0df0*/  DADD R14, R18, R14 ;  /* 0x00000000120e7229 */ /* 0x004fc8000000000e */
[----:B------:R-:W-:-:S05]  /*0e00*/  IABS R19, R17 ;  /* 0x0000001100137213 */ /* 0x000fca0000000000 */
        /* <DEDUP_REMOVED lines=9> */
[----:B------:R-:W-:Y:S01]  /*0ea0*/  @!P4 IMAD.MOV R18, RZ, RZ, -R18 ;  /* 0x000000ffff12c224 */ /* 0x000fe200078e0a12 */
[----:B---3--:R-:W-:-:S04]  /*0eb0*/  DADD R22, R14, R22 ;  /* 0x000000000e167229 */ /* 0x008fc80000000016 */
[----:B------:R-:W-:-:S05]  /*0ec0*/  SEL R18, R20, R18, !P1 ;  /* 0x0000001214127207 */ /* 0x000fca0004800000 */
[----:B------:R-:W-:Y:S02]  /*0ed0*/  IMAD.MOV R14, RZ, RZ, -R18 ;  /* 0x000000ffff0e7224 */ /* 0x000fe400078e0a12 */
[----:B------:R-:W-:Y:S02]  /*0ee0*/  IMAD R15, R18, R3, R3 ;  /* 0x00000003120f7224 */ /* 0x000fe400078e0203 */
[----:B------:R-:W-:Y:S01]  /*0ef0*/  IMAD R14, R4, R14, R17 ;  /* 0x0000000e040e7224 */ /* 0x000fe200078e0211 */
[----:B----4-:R-:W-:-:S04]  /*0f00*/  DADD R28, R22, R28 ;  /* 0x00000000161c7229 */ /* 0x010fc8000000001c */
        /* <DEDUP_REMOVED lines=10> */
[----:B------:R-:W-:Y:S02]  /*0fb0*/  IMAD.WIDE R16, R17, 0x8, R12 ;  /* 0x0000000811107825 */ /* 0x000fe400078e020c */
[----:B------:R-:W-:-:S04]  /*0fc0*/  IADD3.X R15, PT, PT, R25, UR13, RZ, P2, !PT ;  /* 0x0000000d190f7c10 */ /* 0x000fc800097fe4ff */
        /* <DEDUP_REMOVED lines=30> */
[----:B------:R-:W-:Y:S02]  /*11b0*/  IADD3 R18, P1, PT, R16, R17, RZ ;  /* 0x0000001110127210 */ /* 0x000fe40007f3e0ff */
[----:B------:R-:W-:Y:S01]  /*11c0*/  SHF.R.S32.HI R22, RZ, 0x1f, R16 ;  /* 0x0000001fff167819 */ /* 0x000fe20000011410 */
[----:B----4-:R-:W-:Y:S02]  /*11d0*/  DADD R26, R14, R26 ;  /* 0x000000000e1a7229 */ /* 0x010fe4000000001a */
[----:B------:R-:W-:Y:S01]  /*11e0*/  IMAD.SHL.U32 R11, R18, 0x8, RZ ;  /* 0x00000008120b7824 */ /* 0x000fe200078e00ff */
[----:B------:R-:W-:Y:S01]  /*11f0*/  LEA.HI.X.SX32 R22, R17, R22, 0x1, P1 ;  /* 0x0000001611167211 */ /* 0x000fe200008f0eff */
[----:B------:R-:W-:Y:S01]  /*1200*/  IMAD.IADD R15, R16, 0x1, R17 ;  /* 0x00000001100f7824 */ /* 0x000fe200078e0211 */
[----:B------:R-:W-:Y:S02]  /*1210*/  IADD3 R16, P1, PT, R23, UR14, RZ ;  /* 0x0000000e17107c10 */ /* 0x000fe4000ff3e0ff */
[----:B------:R-:W-:-:S02]  /*1220*/  SHF.L.U64.HI R19, R18, 0x3, R22 ;  /* 0x0000000312137819 */ /* 0x000fc40000010216 */
[----:B------:R-:W-:Y:S01]  /*1230*/  IADD3 R14, P2, PT, R11, UR12, RZ ;  /* 0x0000000c0b0e7c10 */ /* 0x000fe2000ff5e0ff */
[----:B------:R-:W-:Y:S01]  /*1240*/  DMUL R26, R26, 0.25 ;  /* 0x3fd000001a1a7828 */ /* 0x000fe20000000000 */
[----:B------:R-:W-:Y:S01]  /*1250*/  IADD3.X R17, PT, PT, R25, UR15, RZ, P1, !PT ;  /* 0x0000000f19117c10 */ /* 0x000fe20008ffe4ff */
[----:B------:R-:W-:Y:S01]  /*1260*/  IMAD.WIDE R12, R15, 0x8, R12 ;  /* 0x000000080f0c7825 */ /* 0x000fe200078e020c */
[----:B------:R-:W-:Y:S02]  /*1270*/  IADD3 R21, P1, PT, R18, R3, RZ ;  /* 0x0000000312157210 */ /* 0x000fe40007f3e0ff */
        /* <DEDUP_REMOVED lines=24> */
.L_x_12:
[----:B------:R-:W-:Y:S05]  /*1400*/  BSYNC.RECONVERGENT B0 ;  /* 0x0000000000007941 */ /* 0x000fea0003800200 */
.L_x_11:
[----:B------:R-:W-:Y:S05]  /*1410*/  @!P0 EXIT ;  /* 0x000000000000894d */ /* 0x000fea0003800000 */
[-C--:B------:R-:W-:Y:S01]  /*1420*/  IABS R14, R4.reuse ;  /* 0x00000004000e7213 */ /* 0x080fe20000000000 */
[----:B------:R-:W1:Y:S01]  /*1430*/  LDCU UR5, c[0x0][0x3a0] ;  /* 0x00007400ff0577ac */ /* 0x000e620008000800 */
[----:B------:R-:W2:Y:S01]  /*1440*/  LDC R11, c[0x0][0x398] ;  /* 0x0000e600ff0b7b82 */ /* 0x000ea20000000800 */
[----:B------:R-:W-:Y:S01]  /*1450*/  ISETP.NE.AND P0, PT, R4, RZ, PT ;  /* 0x000000ff0400720c */ /* 0x000fe20003f05270 */
[----:B------:R-:W3:Y:S01]  /*1460*/  I2F.RP R10, R14 ;  /* 0x0000000e000a7306 */ /* 0x000ee20000209400 */
[----:B------:R-:W4:Y:S01]  /*1470*/  LDCU UR4, c[0x0][0x39c] ;  /* 0x00007380ff0477ac */ /* 0x000f220008000800 */
[----:B0-----:R-:W-:Y:S01]  /*1480*/  SHF.R.S32.HI R16, RZ, 0x1f, R3 ;  /* 0x0000001fff107819 */ /* 0x001fe20000011403 */
[----:B------:R-:W-:Y:S01]  /*1490*/  IMAD.MOV R18, RZ, RZ, -R2 ;  /* 0x000000ffff127224 */ /* 0x000fe200078e0a02 */
[----:B------:R-:W-:Y:S01]  /*14a0*/  LOP3.LUT R17, RZ, R4, RZ, 0x33, !PT ;  /* 0x00000004ff117212 */ /* 0x000fe200078e33ff */
[----:B------:R-:W0:Y:S01]  /*14b0*/  LDCU.128 UR8, c[0x0][0x380] ;  /* 0x00007000ff0877ac */ /* 0x000e220008000c00 */
[----:B------:R-:W0:Y:S08]  /*14c0*/  LDC R15, c[0x0][0x390] ;  /* 0x0000e400ff0f7b82 */ /* 0x000e300000000800 */
[----:B------:R-:W0:Y:S01]  /*14d0*/  LDC.64 R6, c[0x0][0x380] ;  /* 0x0000e000ff067b82 */ /* 0x000e220000000a00 */
[----:B---3--:R-:W3:Y:S01]  /*14e0*/  MUFU.RCP R10, R10 ;  /* 0x0000000a000a7308 */ /* 0x008ee20000001000 */
[----:B-1----:R-:W-:-:S05]  /*14f0*/  VIMNMX R12, PT, PT, R0, UR5, PT ;  /* 0x00000005000c7c48 */ /* 0x002fca000bfe0100 */
[----:B------:R-:W-:-:S04]  /*1500*/  IMAD.IADD R5, R12, 0x1, R5 ;  /* 0x000000010c057824 */ /* 0x000fc800078e0205 */
[----:B----4-:R-:W-:Y:S02]  /*1510*/  IMAD R5, R0, UR4, R5 ;  /* 0x0000000400057c24 */ /* 0x010fe4000f8e0205 */
[----:B---3--:R-:W-:Y:S02]  /*1520*/  VIADD R8, R10, 0xffffffe ;  /* 0x0ffffffe0a087836 */ /* 0x008fe40000000000 */
[----:B--2---:R-:W-:Y:S02]  /*1530*/  IMAD R10, R4, R11, R4 ;  /* 0x0000000b040a7224 */ /* 0x004fe400078e0204 */
[----:B------:R1:W2:Y:S02]  /*1540*/  F2I.FTZ.U32.TRUNC.NTZ R9, R8 ;  /* 0x0000000800097305 */ /* 0x0002a4000021f000 */
[----:B------:R-:W-:Y:S02]  /*1550*/  IMAD.IADD R5, R5, 0x1, R10 ;  /* 0x0000000105057824 */ /* 0x000fe400078e020a */
[----:B-1----:R-:W-:-:S02]  /*1560*/  IMAD.MOV.U32 R8, RZ, RZ, RZ ;  /* 0x000000ffff087224 */ /* 0x002fc400078e00ff */
[----:B--2---:R-:W-:-:S04]  /*1570*/  IMAD.MOV R13, RZ, RZ, -R9 ;  /* 0x000000ffff0d7224 */ /* 0x004fc800078e0a09 */
[----:B------:R-:W-:-:S04]  /*1580*/  IMAD R11, R13, R14, RZ ;  /* 0x0000000e0d0b7224 */ /* 0x000fc800078e02ff */
[----:B0-----:R-:W-:-:S07]  /*1590*/  IMAD.HI.U32 R0, R9, R11, R8 ;  /* 0x0000000b09007227 */ /* 0x001fce00078e0008 */
.L_x_14:
[----:B0-----:R-:W-:Y:S02]  /*15a0*/  IABS R2, R4 ;  /* 0x0000000400027213 */ /* 0x001fe40000000000 */
[----:B------:R-:W-:-:S03]  /*15b0*/  IABS R3, R5 ;  /* 0x0000000500037213 */ /* 0x000fc60000000000 */
[----:B------:R-:W-:Y:S02]  /*15c0*/  IMAD.MOV R8, RZ, RZ, -R2 ;  /* 0x000000ffff087224 */ /* 0x000fe400078e0a02 */
[----:B------:R-:W-:-:S04]  /*15d0*/  IMAD.HI.U32 R2, R0, R3, RZ ;  /* 0x0000000300027227 */ /* 0x000fc800078e00ff */
[----:B------:R-:W-:Y:S01]  /*15e0*/  IMAD R3, R2, R8, R3 ;  /* 0x0000000802037224 */ /* 0x000fe200078e0203 */
[----:B------:R-:W-:-:S04]  /*15f0*/  IABS R8, R4 ;  /* 0x0000000400087213 */ /* 0x000fc80000000000 */
[----:B------:R-:W-:-:S13]  /*1600*/  ISETP.GT.U32.AND P2, PT, R14, R3, PT ;  /* 0x000000030e00720c */ /* 0x000fda0003f44070 */
[----:B------:R-:W-:Y:S02]  /*1610*/  @!P2 IMAD.IADD R3, R3, 0x1, -R8 ;  /* 0x000000010303a824 */ /* 0x000fe400078e0a08 */
[----:B------:R-:W-:-:S03]  /*1620*/  @!P2 VIADD R2, R2, 0x1 ;  /* 0x000000010202a836 */ /* 0x000fc60000000000 */
[----:B------:R-:W-:Y:S02]  /*1630*/  ISETP.GE.U32.AND P1, PT, R3, R14, PT ;  /* 0x0000000e0300720c */ /* 0x000fe40003f26070 */
[----:B------:R-:W-:-:S04]  /*1640*/  LOP3.LUT R3, R5, R4, RZ, 0x3c, !PT ;  /* 0x0000000405037212 */ /* 0x000fc800078e3cff */
[----:B------:R-:W-:-:S07]  /*1650*/  ISETP.GE.AND P3, PT, R3, RZ, PT ;  /* 0x000000ff0300720c */ /* 0x000fce0003f66270 */
[----:B------:R-:W-:-:S06]  /*1660*/  @P1 VIADD R2, R2, 0x1 ;  /* 0x0000000102021836 */ /* 0x000fcc0000000000 */
[----:B------:R-:W-:-:S05]  /*1670*/  @!P3 IMAD.MOV R2, RZ, RZ, -R2 ;  /* 0x000000ffff02b224 */ /* 0x000fca00078e0a02 */
[----:B------:R-:W-:-:S05]  /*1680*/  SEL R2, R17, R2, !P0 ;  /* 0x0000000211027207 */ /* 0x000fca0004000000 */
        /* <DEDUP_REMOVED lines=36> */
.L_x_15:
        /* <DEDUP_REMOVED lines=11> */
.L_x_23:


//--------------------- .text._Z9jacobiTopPdS_iiiii --------------------------
	.section	.text._Z9jacobiTopPdS_iiiii,"ax",@progbits
	.align	128
        .global         _Z9jacobiTopPdS_iiiii
        .type           _Z9jacobiTopPdS_iiiii,@function
        .size           _Z9jacobiTopPdS_iiiii,(.L_x_24 - _Z9jacobiTopPdS_iiiii)
        .other          _Z9jacobiTopPdS_iiiii,@"STO_CUDA_ENTRY STV_DEFAULT"
_Z9jacobiTopPdS_iiiii:
.text._Z9jacobiTopPdS_iiiii:
        /* <DEDUP_REMOVED lines=15> */
[----:B-1----:R-:W-:-:S06]  /*00f0*/  UIMAD UR4, UR4, UR7, UR5 ;  /* 0x00000007040472a4 */ /* 0x002fcc000f8e0205 */
[----:B0-----:R-:W-:-:S05]  /*0100*/  IMAD R0, R0, UR4, R7 ;  /* 0x0000000400007c24 */ /* 0x001fca000f8e0207 */
[----:B------:R-:W0:Y:S01]  /*0110*/  LDCU.64 UR4, c[0x0][0x358] ;  /* 0x00006b00ff0477ac */ /* 0x000e220008000a00 */
[----:B--2---:R-:W-:-:S04]  /*0120*/  IMAD R0, R0, UR10, R5 ;  /* 0x0000000a00007c24 */ /* 0x004fc8000f8e0205 */
[----:B----4-:R-:W-:Y:S01]  /*0130*/  IMAD R0, R0, UR9, R3 ;  /* 0x0000000900007c24 */ /* 0x010fe2000f8e0203 */
[----:B------:R-:W-:Y:S06]  /*0140*/  BRA.U UP0, `(.L_x_16) ;  /* 0x0000000500087547 */ /* 0x000fec000b800000 */
[----:B------:R-:W1:Y:S02]  /*0150*/  LDCU UR6, c[0x0][0x3a0] ;  /* 0x00007400ff0677ac */ /* 0x000e640008000800 */
[----:B-1----:R-:W-:-:S13]  /*0160*/  ISETP.GE.AND P0, PT, R0, UR6, PT ;  /* 0x0000000600007c0c */ /* 0x002fda000bf06270 */
[----:B0-----:R-:W-:Y:S05]  /*0170*/  @P0 EXIT ;  /* 0x000000000000094d */ /* 0x001fea0003800000 */
[----:B------:R-:W0:Y:S01]  /*0180*/  LDC R2, c[0x0][0x390] ;  /* 0x0000e400ff027b82 */ /* 0x000e220000000800 */
[----:B------:R-:W-:Y:S01]  /*0190*/  IABS R10, R0 ;  /* 0x00000000000a7213 */ /* 0x000fe20000000000 */
[----:B------:R-:W1:Y:S01]  /*01a0*/  LDCU.128 UR8, c[0x0][0x380] ;  /* 0x00007000ff0877ac */ /* 0x000e620008000c00 */
[----:B0-----:R-:W-:Y:S01]  /*01b0*/  VIADD R3, R2, 0xfffffffe ;  /* 0xfffffffe02037836 */ /* 0x001fe20000000000 */
[----:B------:R-:W-:-:S04]  /*01c0*/  SHF.R.S32.HI R12, RZ, 0x1f, R2 ;  /* 0x0000001fff0c7819 */ /* 0x000fc80000011402 */
[-C--:B------:R-:W-:Y:S02]  /*01d0*/  IABS R7, R3.reuse ;  /* 0x0000000300077213 */ /* 0x080fe40000000000 */
[----:B------:R-:W-:Y:S02]  /*01e0*/  IABS R11, R3 ;  /* 0x00000003000b7213 */ /* 0x000fe40000000000 */
[----:B------:R-:W0:Y:S08]  /*01f0*/  I2F.RP R6, R7 ;  /* 0x0000000700067306 */ /* 0x000e300000209400 */
[----:B0-----:R-:W0:Y:S02]  /*0200*/  MUFU.RCP R6, R6 ;  /* 0x0000000600067308 */ /* 0x001e240000001000 */
[----:B0-----:R-:W-:-:S02]  /*0210*/  VIADD R4, R6, 0xffffffe ;  /* 0x0ffffffe06047836 */ /* 0x001fc40000000000 */
[----:B------:R-:W-:-:S04]  /*0220*/  IMAD.MOV R6, RZ, RZ, -R11 ;  /* 0x000000ffff067224 */ /* 0x000fc800078e0a0b */
[----:B------:R0:W2:Y:S02]  /*0230*/  F2I.FTZ.U32.TRUNC.NTZ R5, R4 ;  /* 0x0000000400057305 */ /* 0x0000a4000021f000 */
[----:B0-----:R-:W-:Y:S02]  /*0240*/  IMAD.MOV.U32 R4, RZ, RZ, RZ ;  /* 0x000000ffff047224 */ /* 0x001fe400078e00ff */
[----:B--2---:R-:W-:-:S04]  /*0250*/  IMAD.MOV R8, RZ, RZ, -R5 ;  /* 0x000000ffff087224 */ /* 0x004fc800078e0a05 */
[----:B------:R-:W-:Y:S02]  /*0260*/  IMAD R9, R8, R7, RZ ;  /* 0x0000000708097224 */ /* 0x000fe400078e02ff */
[----:B------:R-:W-:Y:S02]  /*0270*/  IMAD.MOV.U32 R8, RZ, RZ, R10 ;  /* 0x000000ffff087224 */ /* 0x000fe400078e000a */
[----:B------:R-:W-:-:S06]  /*0280*/  IMAD.HI.U32 R5, R5, R9, R4 ;  /* 0x0000000905057227 */ /* 0x000fcc00078e0004 */
        /* <DEDUP_REMOVED lines=25> */
[----:B-1----:R-:W-:Y:S01]  /*0420*/  IADD3 R10, P0, PT, R0, UR8, RZ ;  /* 0x00000008000a7c10 */ /* 0x002fe2000ff1e0ff */
        /* <DEDUP_REMOVED lines=20> */
.L_x_16:
[----:B------:R-:W1:Y:S01]  /*0570*/  LDCU UR7, c[0x0][0x3a0] ;  /* 0x00007400ff0777ac */ /* 0x000e620008000800 */
[----:B------:R-:W-:-:S06]  /*0580*/  UIADD3 UR6, UPT, UPT, UR11, 0x1, URZ ;  /* 0x000000010b067890 */ /* 0x000fcc000fffe0ff */
[----:B------:R-:W-:Y:S01]  /*0590*/  IMAD.U32 R8, RZ, RZ, UR6 ;  /* 0x00000006ff087e24 */ /* 0x000fe2000f8e00ff */
[----:B-1----:R-:W-:-:S13]  /*05a0*/  ISETP.GE.AND P0, PT, R0, UR7, PT ;  /* 0x0000000700007c0c */ /* 0x002fda000bf06270 */
[----:B------:R-:W-:-:S05]  /*05b0*/  @P0 IMAD R8, RZ, RZ, UR11 ;  /* 0x0000000bff080e24 */ /* 0x000fca000f8e02ff */
[----:B------:R-:W-:-:S13]  /*05c0*/  ISETP.GE.AND P0, PT, R8, 0x1, PT ;  /* 0x000000010800780c */ /* 0x000fda0003f06270 */
[----:B0-----:R-:W-:Y:S05]  /*05d0*/  @!P0 EXIT ;  /* 0x000000000000894d */ /* 0x001fea0003800000 */
[----:B------:R-:W0:Y:S01]  /*05e0*/  LDCU UR6, c[0x0][0x390] ;  /* 0x00007200ff0677ac */ /* 0x000e220008000800 */
[C---:B------:R-:W-:Y:S01]  /*05f0*/  ISETP.GE.U32.AND P1, PT, R8.reuse, 0x4, PT ;  /* 0x000000040800780c */ /* 0x040fe20003f26070 */
[----:B------:R-:W-:Y:S01]  /*0600*/  BSSY.RECONVERGENT B0, `(.L_x_17) ;  /* 0x00000db000007945 */ /* 0x000fe20003800200 */
[----:B------:R-:W-:Y:S01]  /*0610*/  LOP3.LUT R2, R8, 0x3, RZ, 0xc0, !PT ;  /* 0x0000000308027812 */ /* 0x000fe200078ec0ff */
[----:B------:R-:W1:Y:S01]  /*0620*/  LDCU UR8, c[0x0][0x390] ;  /* 0x00007200ff0877ac */ /* 0x000e620008000800 */
[----:B------:R-:W-:Y:S01]  /*0630*/  VIMNMX R7, PT, PT, R0, UR7, PT ;  /* 0x0000000700077c48 */ /* 0x000fe2000bfe0100 */
[----:B------:R-:W-:Y:S01]  /*0640*/  IMAD.MOV.U32 R4, RZ, RZ, RZ ;  /* 0x000000ffff047224 */ /* 0x000fe200078e00ff */
[----:B------:R-:W-:Y:S01]  /*0650*/  ISETP.NE.AND P0, PT, R2, RZ, PT ;  /* 0x000000ff0200720c */ /* 0x000fe20003f05270 */
[----:B------:R-:W2:Y:S01]  /*0660*/  LDCU.128 UR12, c[0x0][0x380] ;  /* 0x00007000ff0c77ac */ /* 0x000ea20008000c00 */
[----:B0-----:R-:W-:-:S04]  /*0670*/  IMAD.U32 R3, RZ, RZ, UR6 ;  /* 0x00000006ff037e24 */ /* 0x001fc8000f8e00ff */
[----:B------:R-:W-:Y:S01]  /*0680*/  VIADD R5, R3, 0xfffffffe ;  /* 0xfffffffe03057836 */ /* 0x000fe20000000000 */
[----:B-1----:R-:W-:Y:S06]  /*0690*/  @!P1 BRA `(.L_x_18) ;  /* 0x0000000c00449947 */ /* 0x002fec0003800000 */
[----:B------:R-:W-:Y:S01]  /*06a0*/  IABS R6, R5 ;  /* 0x0000000500067213 */ /* 0x000fe20000000000 */
[----:B------:R-:W-:Y:S01]  /*06b0*/  IMAD R10, R0, UR11, R7 ;  /* 0x0000000b000a7c24 */ /* 0x000fe2000f8e0207 */
[----:B------:R-:W-:Y:S01]  /*06c0*/  LOP3.LUT R4, R8, 0x7ffffffc, RZ, 0xc0, !PT ;  /* 0x7ffffffc08047812 */ /* 0x000fe200078ec0ff */
[----:B------:R-:W-:Y:S01]  /*06d0*/  IMAD.MOV.U32 R8, RZ, RZ, RZ ;  /* 0x000000ffff087224 */ /* 0x000fe200078e00ff */
[----:B------:R-:W0:Y:S01]  /*06e0*/  I2F.RP R11, R6 ;  /* 0x00000006000b7306 */ /* 0x000e220000209400 */
[----:B------:R-:W-:-:S07]  /*06f0*/  VIADD R10, R10, 0x3 ;  /* 0x000000030a0a7836 */ /* 0x000fce0000000000 */
[----:B0-----:R-:W0:Y:S02]  /*0700*/  MUFU.RCP R11, R11 ;  /* 0x0000000b000b7308 */ /* 0x001e240000001000 */
[----:B0-----:R-:W-:-:S06]  /*0710*/  VIADD R12, R11, 0xffffffe ;  /* 0x0ffffffe0b0c7836 */ /* 0x001fcc0000000000 */
[----:B------:R-:W0:Y:S02]  /*0720*/  F2I.FTZ.U32.TRUNC.NTZ R9, R12 ;  /* 0x0000000c00097305 */ /* 0x000e24000021f000 */
[----:B0-----:R-:W-:-:S04]  /*0730*/  IMAD.MOV R13, RZ, RZ, -R9 ;  /* 0x000000ffff0d7224 */ /* 0x001fc800078e0a09 */
[----:B------:R-:W-:-:S04]  /*0740*/  IMAD R13, R13, R6, RZ ;  /* 0x000000060d0d7224 */ /* 0x000fc800078e02ff */
[----:B------:R-:W-:Y:S01]  /*0750*/  IMAD.HI.U32 R7, R9, R13, R8 ;  /* 0x0000000d09077227 */ /* 0x000fe200078e0008 */
[----:B------:R-:W-:-:S03]  /*0760*/  SHF.R.S32.HI R8, RZ, 0x1f, R3 ;  /* 0x0000001fff087819 */ /* 0x000fc60000011403 */
[----:B------:R-:W-:-:S07]  /*0770*/  IMAD.MOV R9, RZ, RZ, -R4 ;  /* 0x000000ffff097224 */ /* 0x000fce00078e0a04 */
.L_x_19:
[----:B------:R-:W-:Y:S01]  /*0780*/  VIADD R16, R10, 0xfffffffd ;  /* 0xfffffffd0a107836 */ /* 0x000fe20000000000 */
[-C--:B------:R-:W-:Y:S02]  /*0790*/  IABS R3, R5.reuse ;  /* 0x0000000500037213 */ /* 0x080fe40000000000 */
[-C--:B------:R-:W-:Y:S02]  /*07a0*/  IABS R21, R5.reuse ;  /* 0x0000000500157213 */ /* 0x080fe40000000000 */
[----:B------:R-:W-:Y:S01]  /*07b0*/  IABS R14, R16 ;  /* 0x00000010000e7213 */ /* 0x000fe20000000000 */
[----:B------:R-:W-:Y:S01]  /*07c0*/  IMAD.MOV R11, RZ, RZ, -R3 ;  /* 0x000000ffff0b7224 */ /* 0x000fe200078e0a03 */
[----:B------:R-:W-:-:S03]  /*07d0*/  LOP3.LUT R20, RZ, R5, RZ, 0x33, !PT ;  /* 0x00000005ff147212 */ /* 0x000fc600078e33ff */
[----:B0-----:R-:W-:-:S04]  /*07e0*/  IMAD.HI.U32 R12, R7, R14, RZ ;  /* 0x0000000e070c7227 */ /* 0x001fc800078e00ff */
        /* <DEDUP_REMOVED lines=11> */
[----:B------:R-:W-:Y:S02]  /*08a0*/  SEL R6, R20, R12, !P1 ;  /* 0x0000000c14067207 */ /* 0x000fe40004800000 */
[----:B------:R-:W0:Y:S03]  /*08b0*/  LDC.64 R12, c[0x0][0x380] ;  /* 0x0000e000ff0c7b82 */ /* 0x000e260000000a00 */
[----:B------:R-:W-:Y:S02]  /*08c0*/  IMAD.MOV R14, RZ, RZ, -R6 ;  /* 0x000000ffff0e7224 */ /* 0x000fe400078e0a06 */
[----:B------:R-:W-:Y:S02]  /*08d0*/  IMAD R15, R6, R3, R3 ;  /* 0x00000003060f7224 */ /* 0x000fe400078e0203 */
[----:B------:R-:W-:-:S04]  /*08e0*/  IMAD R14, R5, R14, R16 ;  /* 0x0000000e050e7224 */ /* 0x000fc800078e0210 */
[C---:B------:R-:W-:Y:S01]  /*08f0*/  IMAD.IADD R19, R14.reuse, 0x1, R15 ;  /* 0x000000010e137824 */ /* 0x040fe200078e020f */
[----:B------:R-:W-:Y:S02]  /*0900*/  IADD3 R6, P2, PT, R14, R15, RZ ;  /* 0x0000000f0e067210 */ /* 0x000fe40007f5e0ff */
[----:B------:R-:W-:-:S03]  /*0910*/  SHF.R.S32.HI R16, RZ, 0x1f, R14 ;  /* 0x0000001fff107819 */ /* 0x000fc6000001140e */
[----:B------:R-:W-:Y:S01]  /*0920*/  IMAD.SHL.U32 R24, R6, 0x8, RZ ;  /* 0x0000000806187824 */ /* 0x000fe200078e00ff */
[----:B------:R-:W-:-:S04]  /*0930*/  LEA.HI.X.SX32 R7, R15, R16, 0x1, P2 ;  /* 0x000000100f077211 */ /* 0x000fc800010f0eff */
[----:B------:R-:W-:Y:S02]  /*0940*/  SHF.L.U64.HI R16, R6, 0x3, R7 ;  /* 0x0000000306107819 */ /* 0x000fe40000010207 */
[----:B--2---:R-:W-:Y:S01]  /*0950*/  IADD3 R26, P2, PT, R24, UR12, RZ ;  /* 0x0000000c181a7c10 */ /* 0x004fe2000ff5e0ff */
[----:B0-----:R-:W-:-:S03]  /*0960*/  IMAD.WIDE R18, R19, 0x8, R12 ;  /* 0x0000000813127825 */ /* 0x001fc600078e020c */
[----:B------:R-:W-:-:S03]  /*0970*/  IADD3.X R27, PT, PT, R16, UR13, RZ, P2, !PT ;  /* 0x0000000d101b7c10 */ /* 0x000fc600097fe4ff */
[----:B------:R-:W2:Y:S04]  /*0980*/  LDG.E.64 R18, desc[UR4][R18.64] ;  /* 0x0000000412127981 */ /* 0x000ea8000c1e1b00 */
[----:B------:R-:W2:Y:S01]  /*0990*/  LDG.E.64 R26, desc[UR4][R26.64+0x10] ;  /* 0x000010041a1a7981 */ /* 0x000ea2000c1e1b00 */
[CC--:B------:R-:W-:Y:S02]  /*09a0*/  IADD3 R14, P2, PT, R6.reuse, R3.reuse, RZ ;  /* 0x00000003060e7210 */ /* 0x0c0fe40007f5e0ff */
[----:B------:R-:W-:-:S03]  /*09b0*/  IADD3 R6, P3, PT, R6, -R3, RZ ;  /* 0x8000000306067210 */ /* 0x000fc60007f7e0ff */
[----:B------:R-:W-:Y:S01]  /*09c0*/  IMAD.X R15, R8, 0x1, R7, P2 ;  /* 0x00000001080f7824 */ /* 0x000fe200010e0607 */
[----:B------:R-:W-:Y:S01]  /*09d0*/  LEA R22, P2, R14, UR12, 0x3 ;  /* 0x0000000c0e167c11 */ /* 0x000fe2000f8418ff */
[----:B------:R-:W-:-:S03]  /*09e0*/  IMAD.X R7, R7, 0x1, ~R8, P3 ;  /* 0x0000000107077824 */ /* 0x000fc600018e0e08 */
[----:B------:R-:W-:Y:S02]  /*09f0*/  LEA.HI.X R23, R14, UR13, R15, 0x3, P2 ;  /* 0x0000000d0e177c11 */ /* 0x000fe400090f1c0f */
[----:B------:R-:W-:-:S04]  /*0a00*/  LEA R14, P2, R6, UR12, 0x3 ;  /* 0x0000000c060e7c11 */ /* 0x000fc8000f8418ff */
[----:B------:R-:W3:Y:S01]  /*0a10*/  LDG.E.64 R22, desc[UR4][R22.64+0x8] ;  /* 0x0000080416167981 */ /* 0x000ee2000c1e1b00 */
[----:B------:R-:W-:-:S06]  /*0a20*/  LEA.HI.X R15, R6, UR13, R7, 0x3, P2 ;  /* 0x0000000d060f7c11 */ /* 0x000fcc00090f1c07 */
[----:B------:R-:W4:Y:S01]  /*0a30*/  LDG.E.64 R14, desc[UR4][R14.64+0x8] ;  /* 0x000008040e0e7981 */ /* 0x000f22000c1e1b00 */
[----:B------:R-:W0:Y:S08]  /*0a40*/  I2F.RP R17, R21 ;  /* 0x0000001500117306 */ /* 0x000e300000209400 */
[----:B0-----:R-:W0:Y:S02]  /*0a50*/  MUFU.RCP R17, R17 ;  /* 0x0000001100117308 */ /* 0x001e240000001000 */
[----:B0-----:R-:W-:-:S06]  /*0a60*/  VIADD R25, R17, 0xffffffe ;  /* 0x0ffffffe11197836 */ /* 0x001fcc0000000000 */
[----:B------:R-:W0:Y:S02]  /*0a70*/  F2I.FTZ.U32.TRUNC.NTZ R7, R25 ;  /* 0x0000001900077305 */ /* 0x000e24000021f000 */
[----:B0-----:R-:W-:-:S04]  /*0a80*/  IMAD.MOV R6, RZ, RZ, -R7 ;  /* 0x000000ffff067224 */ /* 0x001fc800078e0a07 */
[----:B------:R-:W-:Y:S02]  /*0a90*/  IMAD R29, R6, R21, RZ ;  /* 0x00000015061d7224 */ /* 0x000fe400078e02ff */
[----:B------:R-:W-:-:S04]  /*0aa0*/  IMAD.MOV.U32 R6, RZ, RZ, RZ ;  /* 0x000000ffff067224 */ /* 0x000fc800078e00ff */
[----:B------:R-:W-:Y:S01]  /*0ab0*/  IMAD.HI.U32 R7, R7, R29, R6 ;  /* 0x0000001d07077227 */ /* 0x000fe200078e0006 */
[----:B--2---:R-:W-:-:S03]  /*0ac0*/  DADD R18, R26, R18 ;  /* 0x000000001a127229 */ /* 0x004fc60000000012 */
[----:B------:R-:W-:-:S05]  /*0ad0*/  VIADD R26, R10, 0xfffffffe ;  /* 0xfffffffe0a1a7836 */ /* 0x000fca0000000000 */
[----:B------:R-:W-:-:S05]  /*0ae0*/  IABS R6, R26 ;  /* 0x0000001a00067213 */ /* 0x000fca0000000000 */
[----:B------:R-:W-:-:S04]  /*0af0*/  IMAD.HI.U32 R28, R7, R6, RZ ;  /* 0x00000006071c7227 */ /* 0x000fc800078e00ff */
[----:B------:R-:W-:Y:S01]  /*0b00*/  IMAD R17, R28, R11, R6 ;  /* 0x0000000b1c117224 */ /* 0x000fe200078e0206 */
[----:B---3--:R-:W-:Y:S01]  /*0b10*/  DADD R22, R18, R22 ;  /* 0x0000000012167229 */ /* 0x008fe20000000016 */
[----:B------:R-:W-:-:S05]  /*0b20*/  IMAD.MOV.U32 R6, RZ, RZ, R21 ;  /* 0x000000ffff067224 */ /* 0x000fca00078e0015 */
[----:B------:R-:W-:Y:S02]  /*0b30*/  ISETP.GT.U32.AND P3, PT, R6, R17, PT ;  /* 0x000000110600720c */ /* 0x000fe40003f64070 */
[----:B----4-:R-:W-:-:S08]  /*0b40*/  DADD R14, R22, R14 ;  /* 0x00000000160e7229 */ /* 0x010fd0000000000e */
[----:B------:R-:W-:-:S03]  /*0b50*/  DMUL R14, R14, 0.25 ;  /* 0x3fd000000e0e7828 */ /* 0x000fc60000000000 */
[----:B------:R-:W-:Y:S02]  /*0b60*/  @!P3 IMAD.IADD R17, R17, 0x1, -R21 ;  /* 0x000000011111b824 */ /* 0x000fe400078e0a15 */
[----:B------:R-:W-:-:S03]  /*0b70*/  @!P3 VIADD R28, R28, 0x1 ;  /* 0x000000011c1cb836 */ /* 0x000fc60000000000 */
[----:B------:R-:W-:Y:S02]  /*0b80*/  ISETP.GE.U32.AND P2, PT, R17, R6, PT ;  /* 0x000000061100720c */ /* 0x000fe40003f46070 */
[----:B------:R-:W-:-:S04]  /*0b90*/  LOP3.LUT R17, R26, R5, RZ, 0x3c, !PT ;  /* 0x000000051a117212 */ /* 0x000fc800078e3cff */
[----:B------:R-:W-:-:S07]  /*0ba0*/  ISETP.GE.AND P4, PT, R17, RZ, PT ;  /* 0x000000ff1100720c */ /* 0x000fce0003f86270 */
[----:B------:R-:W-:Y:S01]  /*0bb0*/  @P2 VIADD R28, R28, 0x1 ;  /* 0x000000011c1c2836 */ /* 0x000fe20000000000 */
[----:B------:R-:W-:-:S04]  /*0bc0*/  IADD3 R24, P2, PT, R24, UR14, RZ ;  /* 0x0000000e18187c10 */ /* 0x000fc8000ff5e0ff */
[----:B------:R-:W-:Y:S01]  /*0bd0*/  IADD3.X R25, PT, PT, R16, UR15, RZ, P2, !PT ;  /* 0x0000000f10197c10 */ /* 0x000fe200097fe4ff */
[----:B------:R-:W-:-:S04]  /*0be0*/  @!P4 IMAD.MOV R28, RZ, RZ, -R28 ;  /* 0x000000ffff1cc224 */ /* 0x000fc800078e0a1c */
[----:B------:R0:W-:Y:S01]  /*0bf0*/  STG.E.64 desc[UR4][R24.64+0x8], R14 ;  /* 0x0000080e18007986 */ /* 0x0001e2000c101b04 */
        /* <DEDUP_REMOVED lines=10> */
[----:B------:R-:W2:Y:S01]  /*0ca0*/  LDG.E.64 R14, desc[UR4][R14.64] ;  /* 0x000000040e0e7981 */ /* 0x000ea2000c1e1b00 */
[----:B------:R-:W-:Y:S02]  /*0cb0*/  SHF.L.U64.HI R16, R28, 0x3, R17 ;  /* 0x000000031c107819 */ /* 0x000fe40000010211 */
[----:B------:R-:W-:-:S04]  /*0cc0*/  IADD3 R18, P2, PT, R26, UR12, RZ ;  /* 0x0000000c1a127c10 */ /* 0x000fc8000ff5e0ff */
[----:B------:R-:W-:-:S06]  /*0cd0*/  IADD3.X R19, PT, PT, R16, UR13, RZ, P2, !PT ;  /* 0x0000000d10137c10 */ /* 0x000fcc00097fe4ff */
        /* <DEDUP_REMOVED lines=11> */
[----:B--2---:R-:W-:Y:S01]  /*0d90*/  DADD R14, R18, R14 ;  /* 0x00000000120e7229 */ /* 0x004fe2000000000e */
[----:B------:R-:W-:-:S05]  /*0da0*/  VIADD R18, R10, 0xffffffff ;  /* 0xffffffff0a127836 */ /* 0x000fca0000000000 */
        /* <DEDUP_REMOVED lines=56> */
[----:B------:R-:W-:Y:S02]  /*1130*/  IMAD.MOV R20, RZ, RZ, -R16 ;  /* 0x000000ffff147224 */ /* 0x000fe400078e0a10 */
[----:B------:R-:W-:Y:S02]  /*1140*/  IMAD R19, R16, R3, R3 ;  /* 0x0000000310137224 */ /* 0x000fe400078e0203 */
[----:B------:R-:W-:Y:S01]  /*1150*/  IMAD R20, R5, R20, R10 ;  /* 0x0000001405147224 */ /* 0x000fe200078e020a */
[----:B----4-:R-:W-:-:S04]  /*1160*/  DADD R22, R14, R22 ;  /* 0x000000000e167229 */ /* 0x010fc80000000016 */
[----:B------:R-:W-:Y:S02]  /*1170*/  IADD3 R16, P1, PT, R20, R19, RZ ;  /* 0x0000001314107210 */ /* 0x000fe40007f3e0ff */
[----:B------:R-:W-:-:S03]  /*1180*/  SHF.R.S32.HI R18, RZ, 0x1f, R20 ;  /* 0x0000001fff127819 */ /* 0x000fc60000011414 */
[----:B------:R-:W-:Y:S01]  /*1190*/  IMAD.SHL.U32 R11, R16, 0x8, RZ ;  /* 0x00000008100b7824 */ /* 0x000fe200078e00ff */
[----:B------:R-:W-:Y:S01]  /*11a0*/  LEA.HI.X.SX32 R17, R19, R18, 0x1, P1 ;  /* 0x0000001213117211 */ /* 0x000fe200008f0eff */
[----:B------:R-:W-:Y:S01]  /*11b0*/  IMAD.IADD R19, R20, 0x1, R19 ;  /* 0x0000000114137824 */ /* 0x000fe200078e0213 */
[----:B------:R-:W-:Y:S02]  /*11c0*/  IADD3 R24, P1, PT, R24, UR14, RZ ;  /* 0x0000000e18187c10 */ /* 0x000fe4000ff3e0ff */
[C---:B------:R-:W-:Y:S01]  /*11d0*/  SHF.L.U64.HI R20, R16.reuse, 0x3, R17 ;  /* 0x0000000310147819 */ /* 0x040fe20000010211 */
[----:B------:R-:W-:Y:S01]  /*11e0*/  IMAD.WIDE R12, R19, 0x8, R12 ;  /* 0x00000008130c7825 */ /* 0x000fe200078e020c */
[----:B------:R-:W-:Y:S01]  /*11f0*/  IADD3 R14, P2, PT, R11, UR12, RZ ;  /* 0x0000000c0b0e7c10 */ /* 0x000fe2000ff5e0ff */
[----:B------:R-:W-:Y:S01]  /*1200*/  DMUL R22, R22, 0.25 ;  /* 0x3fd0000016167828 */ /* 0x000fe20000000000 */
[----:B------:R-:W-:Y:S02]  /*1210*/  IADD3.X R25, PT, PT, R25, UR15, RZ, P1, !PT ;  /* 0x0000000f19197c10 */ /* 0x000fe40008ffe4ff */
        /* <DEDUP_REMOVED lines=25> */
.L_x_18:
[----:B--2---:R-:W-:Y:S05]  /*13b0*/  BSYNC.RECONVERGENT B0 ;  /* 0x0000000000007941 */ /* 0x004fea0003800200 */
.L_x_17:
[----:B------:R-:W-:Y:S05]  /*13c0*/  @!P0 EXIT ;  /* 0x000000000000894d */ /* 0x000fea0003800000 */
[-C--:B------:R-:W-:Y:S01]  /*13d0*/  IABS R14, R5.reuse ;  /* 0x00000005000e7213 */ /* 0x080fe20000000000 */
[----:B------:R-:W1:Y:S01]  /*13e0*/  LDCU UR7, c[0x0][0x3a0] ;  /* 0x00007400ff0777ac */ /* 0x000e620008000800 */
[----:B------:R-:W2:Y:S01]  /*13f0*/  LDC R15, c[0x0][0x390] ;  /* 0x0000e400ff0f7b82 */ /* 0x000ea20000000800 */
[----:B------:R-:W-:Y:S01]  /*1400*/  ISETP.NE.AND P0, PT, R5, RZ, PT ;  /* 0x000000ff0500720c */ /* 0x000fe20003f05270 */
[----:B------:R-:W3:Y:S01]  /*1410*/  I2F.RP R10, R14 ;  /* 0x0000000e000a7306 */ /* 0x000ee20000209400 */
[----:B------:R-:W4:Y:S01]  /*1420*/  LDCU UR6, c[0x0][0x39c] ;  /* 0x00007380ff0677ac */ /* 0x000f220008000800 */
[----:B------:R-:W-:Y:S01]  /*1430*/  SHF.R.S32.HI R16, RZ, 0x1f, R3 ;  /* 0x0000001fff107819 */ /* 0x000fe20000011403 */
[----:B------:R-:W-:Y:S01]  /*1440*/  IMAD.MOV R18, RZ, RZ, -R2 ;  /* 0x000000ffff127224 */ /* 0x000fe200078e0a02 */
[----:B------:R-:W-:Y:S01]  /*1450*/  LOP3.LUT R17, RZ, R5, RZ, 0x33, !PT ;  /* 0x00000005ff117212 */ /* 0x000fe200078e33ff */
[----:B------:R-:W0:Y:S01]  /*1460*/  LDCU.128 UR8, c[0x0][0x380] ;  /* 0x00007000ff0877ac */ /* 0x000e220008000c00 */
[----:B------:R-:W2:Y:S02]  /*1470*/  LDC.64 R6, c[0x0][0x380] ;  /* 0x0000e000ff067b82 */ /* 0x000ea40000000a00 */
[----:B---3--:R-:W3:Y:S01]  /*1480*/  MUFU.RCP R10, R10 ;  /* 0x0000000a000a7308 */ /* 0x008ee20000001000 */
[----:B-1----:R-:W-:-:S05]  /*1490*/  VIMNMX R11, PT, PT, R0, UR7, PT ;  /* 0x00000007000b7c48 */ /* 0x002fca000bfe0100 */
[----:B------:R-:W-:-:S04]  /*14a0*/  IMAD.IADD R11, R11, 0x1, R4 ;  /* 0x000000010b0b7824 */ /* 0x000fc800078e0204 */
[----:B----4-:R-:W-:Y:S02]  /*14b0*/  IMAD R4, R0, UR6, R11 ;  /* 0x0000000600047c24 */ /* 0x010fe4000f8e020b */
[----:B---3--:R-:W-:-:S04]  /*14c0*/  VIADD R8, R10, 0xffffffe ;  /* 0x0ffffffe0a087836 */ /* 0x008fc80000000000 */
[----:B------:R1:W0:Y:S02]  /*14d0*/  F2I.FTZ.U32.TRUNC.NTZ R9, R8 ;  /* 0x0000000800097305 */ /* 0x000224000021f000 */
[----:B-1----:R-:W-:Y:S02]  /*14e0*/  IMAD.MOV.U32 R8, RZ, RZ, RZ ;  /* 0x000000ffff087224 */ /* 0x002fe400078e00ff */
[----:B0-----:R-:W-:-:S04]  /*14f0*/  IMAD.MOV R13, RZ, RZ, -R9 ;  /* 0x000000ffff0d7224 */ /* 0x001fc800078e0a09 */
[----:B------:R-:W-:-:S04]  /*1500*/  IMAD R13, R13, R14, RZ ;  /* 0x0000000e0d0d7224 */ /* 0x000fc800078e02ff */
[----:B--2---:R-:W-:-:S07]  /*1510*/  IMAD.HI.U32 R0, R9, R13, R8 ;  /* 0x0000000d09007227 */ /* 0x004fce00078e0008 */
.L_x_20:
        /* <DEDUP_REMOVED lines=51> */
.L_x_21:
        /* <DEDUP_REMOVED lines=11> */
.L_x_24:


//--------------------- .nv.shared.reserved.0     --------------------------
	.section	.nv.shared.reserved.0,"aw",@nobits
	.weak		__nv_reservedSMEM_offset_0_alias
	.size		__nv_reservedSMEM_offset_0_alias, 0, 64
	.other		__nv_reservedSMEM_offset_0_alias,@"STO_CUDA_RESERVED_SHARED STV_DEFAULT"
__nv_reservedSMEM_offset_0_alias:
	.zero		0
	.zero		64


//--------------------- .nv.constant0._Z9jacobiMidPdS_iiiiiiiiii --------------------------
	.section	.nv.constant0._Z9jacobiMidPdS_iiiiiiiiii,"a",@progbits
	.sectionflags	@""
	.align	4
.nv.constant0._Z9jacobiMidPdS_iiiiiiiiii:
	.zero		952


//--------------------- .nv.constant0._Z9jacobiBotPdS_iiiii --------------------------
	.section	.nv.constant0._Z9jacobiBotPdS_iiiii,"a",@progbits
	.sectionflags	@""
	.align	4
.nv.constant0._Z9jacobiBotPdS_iiiii:
	.zero		932


//--------------------- .nv.constant0._Z9jacobiTopPdS_iiiii --------------------------
	.section	.nv.constant0._Z9jacobiTopPdS_iiiii,"a",@progbits
	.sectionflags	@""
	.align	4
.nv.constant0._Z9jacobiTopPdS_iiiii:
	.zero		932


//--------------------- SYMBOLS --------------------------

	.type		.nv.reservedSmem.offset0,@object
	.size		.nv.reservedSmem.offset0,0x4
